// auto-generated by cutlass_sweep.conv — config: {"arch": "sm_90", "cluster_m": 2, "cluster_n": 1, "conv_kind": "fprop", "dtype": "bf16", "ndim": 3, "tile_k": 64, "tile_m": 128, "tile_n": 128}
#include "cutlass/cutlass.h"
#include "cute/tensor.hpp"
#include "cutlass/kernel_hardware_info.hpp"
#include "cutlass/conv/convolution.h"
#include "cutlass/conv/dispatch_policy.hpp"
#include "cutlass/conv/collective/collective_builder.hpp"
#include "cutlass/conv/kernel/conv_universal.hpp"
#include "cutlass/conv/device/conv_universal_adapter.hpp"
#include "cutlass/epilogue/collective/collective_builder.hpp"

using namespace cute;
using Elem = cutlass::bfloat16_t;
using Acc  = float;
using LayoutAB = cutlass::layout::TensorNDHWC;
using LayoutC  = cutlass::layout::TensorNDHWC;
constexpr auto ConvOp = cutlass::conv::Operator::kFprop;
using TileShape    = Shape<_128, _128, Shape<_64>>;
using ClusterShape = Shape<_2, _1, _1>;

using CollectiveEpilogue = typename cutlass::epilogue::collective::CollectiveBuilder<
    cutlass::arch::Sm90, cutlass::arch::OpClassTensorOp,
    TileShape, ClusterShape,
    cutlass::epilogue::collective::EpilogueTileAuto,
    Acc, Acc,
    Elem, LayoutC, 128 / cutlass::sizeof_bits<Elem>::value,
    Elem, LayoutC, 128 / cutlass::sizeof_bits<Elem>::value,
    cutlass::epilogue::collective::EpilogueScheduleAuto
  >::CollectiveOp;

using CollectiveMainloop = typename cutlass::conv::collective::CollectiveBuilder<
    cutlass::arch::Sm90, cutlass::arch::OpClassTensorOp, ConvOp,
    Elem, LayoutAB, 128 / cutlass::sizeof_bits<Elem>::value,
    Elem, LayoutAB, 128 / cutlass::sizeof_bits<Elem>::value,
    Acc,
    TileShape, ClusterShape,
    cutlass::conv::collective::StageCountAutoCarveout<
        static_cast<int>(sizeof(typename CollectiveEpilogue::SharedStorage))>,
    cutlass::conv::collective::KernelScheduleAuto
  >::CollectiveOp;

using ProblemShape = cutlass::conv::ConvProblemShape<
    ConvOp, CollectiveMainloop::DispatchPolicy::NumSpatialDimensions>;
using ConvKernel = cutlass::conv::kernel::ConvUniversal<
    ProblemShape, CollectiveMainloop, CollectiveEpilogue>;
using Conv = cutlass::conv::device::ConvUniversalAdapter<ConvKernel>;

auto* _anchor = &cutlass::device_kernel<ConvKernel>;


// ===== COMPILED SASS (sm_90a) =====

	.target	sm_90a

	.elftype	@"ET_EXEC"


//--------------------- .note.nv.tkinfo           --------------------------
	.section	.note.nv.tkinfo,"",@"SHT_NOTE"
	.sectionflags	@"SHF_NOTE_NV_TKINFO"
	.tkinfo
        /*0018*/ 	.word	0x00000002
        /*0030*/ 	.string	""
        /*0030*/ 	.string	"ptxas"
        /*0030*/ 	.string	"Cuda compilation tools, release 13.0, V13.0.88"
        /*0030*/ 	.string	"Build cuda_13.0.r13.0/compiler.36424714_0"
        /*0030*/ 	.string	"-arch sm_90a -m 64 "



//--------------------- .note.nv.cuinfo           --------------------------
	.section	.note.nv.cuinfo,"",@"SHT_NOTE"
	.sectionflags	@"SHF_NOTE_NV_CUINFO"
        /*0018*/ 	.short	0x0002
        /*001a*/ 	.short	0x005a
        /*001c*/ 	.short	0x0082
	.zero		2


//--------------------- .nv.info                  --------------------------
	.section	.nv.info,"",@"SHT_CUDA_INFO"
	.align	4


	//----- nvinfo : EIATTR_REGCOUNT
	.align		4
        /*0000*/ 	.byte	0x04, 0x2f
        /*0002*/ 	.short	(.L_12 - .L_11)
	.align		4
.L_11:
        /*0004*/ 	.word	index@(_ZN7cutlass13device_kernelINS_4conv6kernel13ConvUniversalINS1_16ConvProblemShapeILNS1_8OperatorE0ELi3EEENS1_10collective14CollectiveConvINS1_46MainloopSm90TmaGmmaWarpSpecializedImplicitGemmILS5_0ELi7ELi3EN4cute5tupleIJNSA_1CILi2EEENSC_ILi1EEESE_EEENS1_36KernelImplicitTmaWarpSpecializedSm90ELi1EEENSB_IJNSC_ILi128EEESI_NSB_IJNSC_ILi64EEEEEEEEENS_10bfloat16_tESM_NSA_8TiledMMAINSA_8MMA_AtomIJNSA_4SM904GMMA28MMA_64x128x16_F32BF16BF16_SSILNSQ_5MajorE0ELSS_0ELNSQ_7ScaleInE1ELST_1EEEEEENSA_6LayoutINSB_IJSE_SE_SE_EEENSB_IJNSC_ILi0EEESY_SY_EEEEENSB_IJNSA_10UnderscoreES11_S11_EEEEENS7_6detail26Sm90ImplicitGemmTileTraitsINSA_20SM90_TMA_LOAD_IM2COLENSA_14ComposedLayoutINSA_7SwizzleILi3ELi4ELi3EEENSA_18smem_ptr_flag_bitsILi16EEENSW_INSB_IJNSB_IJNSC_ILi8EEENSC_ILi16EEEEEENSB_IJSJ_SE_EEENSB_IJSE_NSC_ILi7EEEEEEEEENSB_IJNSB_IJSJ_NSC_ILi512EEEEEENSB_IJSE_SY_EEENSB_IJSY_NSC_ILi8192EEEEEEEEEEEEEvEENS15_INSA_23SM90_TMA_LOAD_MULTICASTES1Q_vEEEENS_8epilogue10collective6detail29Sm90TmaWarpSpecializedAdapterINS1W_15DefaultEpilogueISM_NSB_IJNSB_IJllllEEESE_SY_EEES21_NS1V_6thread17LinearCombinationISM_Li1EffLNS22_9ScaleType4KindE0ELNS_15FloatRoundStyleE2ESM_EENS_4gemm15EpilogueDefaultEEEEEvvEEEEvNT_6ParamsE)
        /*0008*/ 	.word	0x0000009a


	//----- nvinfo : EIATTR_FRAME_SIZE
	.align		4
.L_12:
        /*000c*/ 	.byte	0x04, 0x11
        /*000e*/ 	.short	(.L_14 - .L_13)
	.align		4
.L_13:
        /*0010*/ 	.word	index@(_ZN7cutlass13device_kernelINS_4conv6kernel13ConvUniversalINS1_16ConvProblemShapeILNS1_8OperatorE0ELi3EEENS1_10collective14CollectiveConvINS1_46MainloopSm90TmaGmmaWarpSpecializedImplicitGemmILS5_0ELi7ELi3EN4cute5tupleIJNSA_1CILi2EEENSC_ILi1EEESE_EEENS1_36KernelImplicitTmaWarpSpecializedSm90ELi1EEENSB_IJNSC_ILi128EEESI_NSB_IJNSC_ILi64EEEEEEEEENS_10bfloat16_tESM_NSA_8TiledMMAINSA_8MMA_AtomIJNSA_4SM904GMMA28MMA_64x128x16_F32BF16BF16_SSILNSQ_5MajorE0ELSS_0ELNSQ_7ScaleInE1ELST_1EEEEEENSA_6LayoutINSB_IJSE_SE_SE_EEENSB_IJNSC_ILi0EEESY_SY_EEEEENSB_IJNSA_10UnderscoreES11_S11_EEEEENS7_6detail26Sm90ImplicitGemmTileTraitsINSA_20SM90_TMA_LOAD_IM2COLENSA_14ComposedLayoutINSA_7SwizzleILi3ELi4ELi3EEENSA_18smem_ptr_flag_bitsILi16EEENSW_INSB_IJNSB_IJNSC_ILi8EEENSC_ILi16EEEEEENSB_IJSJ_SE_EEENSB_IJSE_NSC_ILi7EEEEEEEEENSB_IJNSB_IJSJ_NSC_ILi512EEEEEENSB_IJSE_SY_EEENSB_IJSY_NSC_ILi8192EEEEEEEEEEEEEvEENS15_INSA_23SM90_TMA_LOAD_MULTICASTES1Q_vEEEENS_8epilogue10collective6detail29Sm90TmaWarpSpecializedAdapterINS1W_15DefaultEpilogueISM_NSB_IJNSB_IJllllEEESE_SY_EEES21_NS1V_6thread17LinearCombinationISM_Li1EffLNS22_9ScaleType4KindE0ELNS_15FloatRoundStyleE2ESM_EENS_4gemm15EpilogueDefaultEEEEEvvEEEEvNT_6ParamsE)
        /*0014*/ 	.word	0x00000000


	//----- nvinfo : EIATTR_MIN_STACK_SIZE
	.align		4
.L_14:
        /*0018*/ 	.byte	0x04, 0x12
        /*001a*/ 	.short	(.L_16 - .L_15)
	.align		4
.L_15:
        /*001c*/ 	.word	index@(_ZN7cutlass13device_kernelINS_4conv6kernel13ConvUniversalINS1_16ConvProblemShapeILNS1_8OperatorE0ELi3EEENS1_10collective14CollectiveConvINS1_46MainloopSm90TmaGmmaWarpSpecializedImplicitGemmILS5_0ELi7ELi3EN4cute5tupleIJNSA_1CILi2EEENSC_ILi1EEESE_EEENS1_36KernelImplicitTmaWarpSpecializedSm90ELi1EEENSB_IJNSC_ILi128EEESI_NSB_IJNSC_ILi64EEEEEEEEENS_10bfloat16_tESM_NSA_8TiledMMAINSA_8MMA_AtomIJNSA_4SM904GMMA28MMA_64x128x16_F32BF16BF16_SSILNSQ_5MajorE0ELSS_0ELNSQ_7ScaleInE1ELST_1EEEEEENSA_6LayoutINSB_IJSE_SE_SE_EEENSB_IJNSC_ILi0EEESY_SY_EEEEENSB_IJNSA_10UnderscoreES11_S11_EEEEENS7_6detail26Sm90ImplicitGemmTileTraitsINSA_20SM90_TMA_LOAD_IM2COLENSA_14ComposedLayoutINSA_7SwizzleILi3ELi4ELi3EEENSA_18smem_ptr_flag_bitsILi16EEENSW_INSB_IJNSB_IJNSC_ILi8EEENSC_ILi16EEEEEENSB_IJSJ_SE_EEENSB_IJSE_NSC_ILi7EEEEEEEEENSB_IJNSB_IJSJ_NSC_ILi512EEEEEENSB_IJSE_SY_EEENSB_IJSY_NSC_ILi8192EEEEEEEEEEEEEvEENS15_INSA_23SM90_TMA_LOAD_MULTICASTES1Q_vEEEENS_8epilogue10collective6detail29Sm90TmaWarpSpecializedAdapterINS1W_15DefaultEpilogueISM_NSB_IJNSB_IJllllEEESE_SY_EEES21_NS1V_6thread17LinearCombinationISM_Li1EffLNS22_9ScaleType4KindE0ELNS_15FloatRoundStyleE2ESM_EENS_4gemm15EpilogueDefaultEEEEEvvEEEEvNT_6ParamsE)
        /*0020*/ 	.word	0x00000000
.L_16:


//--------------------- .nv.compat                --------------------------
	.section	.nv.compat,"",@"SHT_CUDA_COMPAT_INFO"
	.align	4
        /*0000*/ 	.byte	0x02, 0x09, 0x01, 0x00, 0x02, 0x02, 0x04, 0x00, 0x02, 0x05, 0x05, 0x00, 0x03, 0x07, 0x01, 0x01
        /*0010*/ 	.byte	0x02, 0x03, 0x01, 0x00, 0x02, 0x06, 0x01, 0x00, 0x04, 0x0b, 0x08, 0x00, 0x00, 0x00, 0x00, 0x00
        /*0020*/ 	.byte	0x00, 0x00, 0x00, 0x00


//--------------------- .nv.info._ZN7cutlass13device_kernelINS_4conv6kernel13ConvUniversalINS1_16ConvProblemShapeILNS1_8OperatorE0ELi3EEENS1_10collective14CollectiveConvINS1_46MainloopSm90TmaGmmaWarpSpecializedImplicitGemmILS5_0ELi7ELi3EN4cute5tupleIJNSA_1CILi2EEENSC_ILi1EEESE_EEENS1_36KernelImplicitTmaWarpSpecializedSm90ELi1EEENSB_IJNSC_ILi128EEESI_NSB_IJNSC_ILi64EEEEEEEEENS_10bfloat16_tESM_NSA_8TiledMMAINSA_8MMA_AtomIJNSA_4SM904GMMA28MMA_64x128x16_F32BF16BF16_SSILNSQ_5MajorE0ELSS_0ELNSQ_7ScaleInE1ELST_1EEEEEENSA_6LayoutINSB_IJSE_SE_SE_EEENSB_IJNSC_ILi0EEESY_SY_EEEEENSB_IJNSA_10UnderscoreES11_S11_EEEEENS7_6detail26Sm90ImplicitGemmTileTraitsINSA_20SM90_TMA_LOAD_IM2COLENSA_14ComposedLayoutINSA_7SwizzleILi3ELi4ELi3EEENSA_18smem_ptr_flag_bitsILi16EEENSW_INSB_IJNSB_IJNSC_ILi8EEENSC_ILi16EEEEEENSB_IJSJ_SE_EEENSB_IJSE_NSC_ILi7EEEEEEEEENSB_IJNSB_IJSJ_NSC_ILi512EEEEEENSB_IJSE_SY_EEENSB_IJSY_NSC_ILi8192EEEEEEEEEEEEEvEENS15_INSA_23SM90_TMA_LOAD_MULTICASTES1Q_vEEEENS_8epilogue10collective6detail29Sm90TmaWarpSpecializedAdapterINS1W_15DefaultEpilogueISM_NSB_IJNSB_IJllllEEESE_SY_EEES21_NS1V_6thread17LinearCombinationISM_Li1EffLNS22_9ScaleType4KindE0ELNS_15FloatRoundStyleE2ESM_EENS_4gemm15EpilogueDefaultEEEEEvvEEEEvNT_6ParamsE --------------------------
	.section	.nv.info._ZN7cutlass13device_kernelINS_4conv6kernel13ConvUniversalINS1_16ConvProblemShapeILNS1_8OperatorE0ELi3EEENS1_10collective14CollectiveConvINS1_46MainloopSm90TmaGmmaWarpSpecializedImplicitGemmILS5_0ELi7ELi3EN4cute5tupleIJNSA_1CILi2EEENSC_ILi1EEESE_EEENS1_36KernelImplicitTmaWarpSpecializedSm90ELi1EEENSB_IJNSC_ILi128EEESI_NSB_IJNSC_ILi64EEEEEEEEENS_10bfloat16_tESM_NSA_8TiledMMAINSA_8MMA_AtomIJNSA_4SM904GMMA28MMA_64x128x16_F32BF16BF16_SSILNSQ_5MajorE0ELSS_0ELNSQ_7ScaleInE1ELST_1EEEEEENSA_6LayoutINSB_IJSE_SE_SE_EEENSB_IJNSC_ILi0EEESY_SY_EEEEENSB_IJNSA_10UnderscoreES11_S11_EEEEENS7_6detail26Sm90ImplicitGemmTileTraitsINSA_20SM90_TMA_LOAD_IM2COLENSA_14ComposedLayoutINSA_7SwizzleILi3ELi4ELi3EEENSA_18smem_ptr_flag_bitsILi16EEENSW_INSB_IJNSB_IJNSC_ILi8EEENSC_ILi16EEEEEENSB_IJSJ_SE_EEENSB_IJSE_NSC_ILi7EEEEEEEEENSB_IJNSB_IJSJ_NSC_ILi512EEEEEENSB_IJSE_SY_EEENSB_IJSY_NSC_ILi8192EEEEEEEEEEEEEvEENS15_INSA_23SM90_TMA_LOAD_MULTICASTES1Q_vEEEENS_8epilogue10collective6detail29Sm90TmaWarpSpecializedAdapterINS1W_15DefaultEpilogueISM_NSB_IJNSB_IJllllEEESE_SY_EEES21_NS1V_6thread17LinearCombinationISM_Li1EffLNS22_9ScaleType4KindE0ELNS_15FloatRoundStyleE2ESM_EENS_4gemm15EpilogueDefaultEEEEEvvEEEEvNT_6ParamsE,"",@"SHT_CUDA_INFO"
	.sectionflags	@""
	.align	4


	//----- nvinfo : EIATTR_CUDA_API_VERSION
	.align		4
        /*0000*/ 	.byte	0x04, 0x37
        /*0002*/ 	.short	(.L_18 - .L_17)
.L_17:
        /*0004*/ 	.word	0x00000082


	//----- nvinfo : EIATTR_KPARAM_INFO
	.align		4
.L_18:
        /*0008*/ 	.byte	0x04, 0x17
        /*000a*/ 	.short	(.L_20 - .L_19)
.L_19:
        /*000c*/ 	.word	0x00000000
        /*0010*/ 	.short	0x0000
        /*0012*/ 	.short	0x0070
        /*0014*/ 	.byte	0x00, 0xf0, 0x01, 0x10


	//----- nvinfo : EIATTR_SPARSE_MMA_MASK
	.align		4
.L_20:
        /*0018*/ 	.byte	0x03, 0x50
        /*001a*/ 	.short	0x0000


	//----- nvinfo : EIATTR_MAXREG_COUNT
	.align		4
        /*001c*/ 	.byte	0x03, 0x1b
        /*001e*/ 	.short	0x00ff


	//----- nvinfo : EIATTR_NUM_BARRIERS
	.align		4
        /*0020*/ 	.byte	0x02, 0x4c
        /*0022*/ 	.byte	0x01
	.zero		1


	//----- nvinfo : EIATTR_MERCURY_ISA_VERSION
	.align		4
        /*0024*/ 	.byte	0x03, 0x5f
        /*0026*/ 	.short	0x0101


	//----- nvinfo : EIATTR_COOP_GROUP_MASK_REGIDS
	.align		4
        /*0028*/ 	.byte	0x04, 0x29
        /*002a*/ 	.short	(.L_22 - .L_21)


	//   ....[0]....
.L_21:
        /*002c*/ 	.word	0xffffffff


	//   ....[1]....
        /*0030*/ 	.word	0xffffffff


	//   ....[2]....
        /*0034*/ 	.word	0xffffffff


	//   ....[3]....
        /*0038*/ 	.word	0xffffffff


	//----- nvinfo : EIATTR_COOP_GROUP_INSTR_OFFSETS
	.align		4
.L_22:
        /*003c*/ 	.byte	0x04, 0x28
        /*003e*/ 	.short	(.L_24 - .L_23)


	//   ....[0]....
.L_23:
        /*0040*/ 	.word	0x00000070


	//   ....[1]....
        /*0044*/ 	.word	0x00000080


	//   ....[2]....
        /*0048*/ 	.word	0x00000140


	//   ....[3]....
        /*004c*/ 	.word	0x00000700


	//----- nvinfo : EIATTR_MBARRIER_INSTR_OFFSETS
	.align		4
.L_24:
        /*0050*/ 	.byte	0x04, 0x39
        /*0052*/ 	.short	(.L_26 - .L_25)


	//   ....[0]....
.L_25:
        /*0054*/ 	.word	0x000002f0
        /*0058*/ 	.word	0x000000ff
        /*005c*/ 	.word	0x00038000
        /*0060*/ 	.short	0x0100
        /*0062*/ 	.byte	0x08
	.zero		1


	//   ....[1]....
        /*0064*/ 	.word	0x00000300
        /*0068*/ 	.word	0x000000ff
        /*006c*/ 	.word	0x00038038
        /*0070*/ 	.short	0x0100
        /*0072*/ 	.byte	0x08
	.zero		1


	//   ....[2]....
        /*0074*/ 	.word	0x00000310
        /*0078*/ 	.word	0x000000ff
        /*007c*/ 	.word	0x00038008
        /*0080*/ 	.short	0x0100
        /*0082*/ 	.byte	0x08
	.zero		1


	//   ....[3]....
        /*0084*/ 	.word	0x00000320
        /*0088*/ 	.word	0x000000ff
        /*008c*/ 	.word	0x00038040
        /*0090*/ 	.short	0x0100
        /*0092*/ 	.byte	0x08
	.zero		1


	//   ....[4]....
        /*0094*/ 	.word	0x00000330
        /*0098*/ 	.word	0x000000ff
        /*009c*/ 	.word	0x00038010
        /*00a0*/ 	.short	0x0100
        /*00a2*/ 	.byte	0x08
	.zero		1


	//   ....[5]....
        /*00a4*/ 	.word	0x00000340
        /*00a8*/ 	.word	0x000000ff
        /*00ac*/ 	.word	0x00038048
        /*00b0*/ 	.short	0x0100
        /*00b2*/ 	.byte	0x08
	.zero		1


	//   ....[6]....
        /*00b4*/ 	.word	0x00000350
        /*00b8*/ 	.word	0x000000ff
        /*00bc*/ 	.word	0x00038018
        /*00c0*/ 	.short	0x0100
        /*00c2*/ 	.byte	0x08
	.zero		1


	//   ....[7]....
        /*00c4*/ 	.word	0x00000360
        /*00c8*/ 	.word	0x000000ff
        /*00cc*/ 	.word	0x00038050
        /*00d0*/ 	.short	0x0100
        /*00d2*/ 	.byte	0x08
	.zero		1


	//   ....[8]....
        /*00d4*/ 	.word	0x00000370
        /*00d8*/ 	.word	0x000000ff
        /*00dc*/ 	.word	0x00038020
        /*00e0*/ 	.short	0x0100
        /*00e2*/ 	.byte	0x08
	.zero		1


	//   ....[9]....
        /*00e4*/ 	.word	0x00000380
        /*00e8*/ 	.word	0x000000ff
        /*00ec*/ 	.word	0x00038058
        /*00f0*/ 	.short	0x0100
        /*00f2*/ 	.byte	0x08
	.zero		1


	//   ....[10]....
        /*00f4*/ 	.word	0x00000390
        /*00f8*/ 	.word	0x000000ff
        /*00fc*/ 	.word	0x00038028
        /*0100*/ 	.short	0x0100
        /*0102*/ 	.byte	0x08
	.zero		1


	//   ....[11]....
        /*0104*/ 	.word	0x000003a0
        /*0108*/ 	.word	0x000000ff
        /*010c*/ 	.word	0x00038060
        /*0110*/ 	.short	0x0100
        /*0112*/ 	.byte	0x08
	.zero		1


	//   ....[12]....
        /*0114*/ 	.word	0x000003b0
        /*0118*/ 	.word	0x000000ff
        /*011c*/ 	.word	0x00038030
        /*0120*/ 	.short	0x0100
        /*0122*/ 	.byte	0x08
	.zero		1


	//   ....[13]....
        /*0124*/ 	.word	0x000003c0
        /*0128*/ 	.word	0x000000ff
        /*012c*/ 	.word	0x00038068
        /*0130*/ 	.short	0x0100
        /*0132*/ 	.byte	0x08
	.zero		1


	//   ....[14]....
        /*0134*/ 	.word	0x00000f70
        /*0138*/ 	.word	0x00000006
        /*013c*/ 	.word	0x00038000
        /*0140*/ 	.short	0x010a
        /*0142*/ 	.byte	0x3f
	.zero		1


	//   ....[15]....
        /*0144*/ 	.word	0x000013d0
        /*0148*/ 	.word	0x0000000a
        /*014c*/ 	.word	0x00038000
        /*0150*/ 	.short	0x010a
        /*0152*/ 	.byte	0x3f
	.zero		1


	//   ....[16]....
        /*0154*/ 	.word	0x000016b0
        /*0158*/ 	.word	0x00000007
        /*015c*/ 	.word	0x00000000
        /*0160*/ 	.short	0x0101
        /*0162*/ 	.byte	0x3f
	.zero		1


	//   ....[17]....
        /*0164*/ 	.word	0x00001900
        /*0168*/ 	.word	0x00000003
        /*016c*/ 	.word	0x00000000
        /*0170*/ 	.short	0x0101
        /*0172*/ 	.byte	0x3f
	.zero		1


	//   ....[18]....
        /*0174*/ 	.word	0x00009670
        /*0178*/ 	.word	0x0000000d
        /*017c*/ 	.word	0x00038038
        /*0180*/ 	.short	0x010a
        /*0182*/ 	.byte	0x3f
	.zero		1


	//   ....[19]....
        /*0184*/ 	.word	0x00009ed0
        /*0188*/ 	.word	0x00000004
        /*018c*/ 	.word	0x00000000
        /*0190*/ 	.short	0x010a
        /*0192*/ 	.byte	0x3f
	.zero		1


	//   ....[20]....
        /*0194*/ 	.word	0x00009f80
        /*0198*/ 	.word	0x00000000
        /*019c*/ 	.word	0x00000000
        /*01a0*/ 	.short	0x010a
        /*01a2*/ 	.byte	0x3f
	.zero		1


	//   ....[21]....
        /*01a4*/ 	.word	0x0000a030
        /*01a8*/ 	.word	0x00000000
        /*01ac*/ 	.word	0x00000000
        /*01b0*/ 	.short	0x010a
        /*01b2*/ 	.byte	0x3f
	.zero		1


	//   ....[22]....
        /*01b4*/ 	.word	0x0000a0e0
        /*01b8*/ 	.word	0x00000000
        /*01bc*/ 	.word	0x00000000
        /*01c0*/ 	.short	0x010a
        /*01c2*/ 	.byte	0x3f
	.zero		1


	//   ....[23]....
        /*01c4*/ 	.word	0x0000a190
        /*01c8*/ 	.word	0x00000000
        /*01cc*/ 	.word	0x00000000
        /*01d0*/ 	.short	0x010a
        /*01d2*/ 	.byte	0x3f
	.zero		1


	//   ....[24]....
        /*01d4*/ 	.word	0x0000a240
        /*01d8*/ 	.word	0x00000000
        /*01dc*/ 	.word	0x00000000
        /*01e0*/ 	.short	0x010a
        /*01e2*/ 	.byte	0x3f
	.zero		1


	//   ....[25]....
        /*01e4*/ 	.word	0x0000a2f0
        /*01e8*/ 	.word	0x00000003
        /*01ec*/ 	.word	0x00000000
        /*01f0*/ 	.short	0x010a
        /*01f2*/ 	.byte	0x3f
	.zero		1


	//----- nvinfo : EIATTR_NUM_MBARRIERS
	.align		4
.L_26:
        /*01f4*/ 	.byte	0x03, 0x38
        /*01f6*/ 	.short	0x000e


	//----- nvinfo : EIATTR_EXIT_INSTR_OFFSETS
	.align		4
        /*01f8*/ 	.byte	0x04, 0x1c
        /*01fa*/ 	.short	(.L_28 - .L_27)


	//   ....[0]....
.L_27:
        /*01fc*/ 	.word	0x00000aa0


	//   ....[1]....
        /*0200*/ 	.word	0x00001a60


	//   ....[2]....
        /*0204*/ 	.word	0x00006f60


	//   ....[3]....
        /*0208*/ 	.word	0x00006f90


	//   ....[4]....
        /*020c*/ 	.word	0x00009430


	//   ....[5]....
        /*0210*/ 	.word	0x00009460


	//   ....[6]....
        /*0214*/ 	.word	0x00009480


	//   ....[7]....
        /*0218*/ 	.word	0x00009dd0


	//   ....[8]....
        /*021c*/ 	.word	0x0000a320


	//----- nvinfo : EIATTR_MAX_THREADS
	.align		4
.L_28:
        /*0220*/ 	.byte	0x04, 0x05
        /*0222*/ 	.short	(.L_30 - .L_29)
.L_29:
        /*0224*/ 	.word	0x00000100
        /*0228*/ 	.word	0x00000001
        /*022c*/ 	.word	0x00000001


	//----- nvinfo : EIATTR_CRS_STACK_SIZE
	.align		4
.L_30:
        /*0230*/ 	.byte	0x04, 0x1e
        /*0232*/ 	.short	(.L_32 - .L_31)
.L_31:
        /*0234*/ 	.word	0x00000000


	//----- nvinfo : EIATTR_CBANK_PARAM_SIZE
	.align		4
.L_32:
        /*0238*/ 	.byte	0x03, 0x19
        /*023a*/ 	.short	0x0470


	//----- nvinfo : EIATTR_PARAM_CBANK
	.align		4
        /*023c*/ 	.byte	0x04, 0x0a
        /*023e*/ 	.short	(.L_34 - .L_33)
	.align		4
.L_33:
        /*0240*/ 	.word	index@(.nv.constant0._ZN7cutlass13device_kernelINS_4conv6kernel13ConvUniversalINS1_16ConvProblemShapeILNS1_8OperatorE0ELi3EEENS1_10collective14CollectiveConvINS1_46MainloopSm90TmaGmmaWarpSpecializedImplicitGemmILS5_0ELi7ELi3EN4cute5tupleIJNSA_1CILi2EEENSC_ILi1EEESE_EEENS1_36KernelImplicitTmaWarpSpecializedSm90ELi1EEENSB_IJNSC_ILi128EEESI_NSB_IJNSC_ILi64EEEEEEEEENS_10bfloat16_tESM_NSA_8TiledMMAINSA_8MMA_AtomIJNSA_4SM904GMMA28MMA_64x128x16_F32BF16BF16_SSILNSQ_5MajorE0ELSS_0ELNSQ_7ScaleInE1ELST_1EEEEEENSA_6LayoutINSB_IJSE_SE_SE_EEENSB_IJNSC_ILi0EEESY_SY_EEEEENSB_IJNSA_10UnderscoreES11_S11_EEEEENS7_6detail26Sm90ImplicitGemmTileTraitsINSA_20SM90_TMA_LOAD_IM2COLENSA_14ComposedLayoutINSA_7SwizzleILi3ELi4ELi3EEENSA_18smem_ptr_flag_bitsILi16EEENSW_INSB_IJNSB_IJNSC_ILi8EEENSC_ILi16EEEEEENSB_IJSJ_SE_EEENSB_IJSE_NSC_ILi7EEEEEEEEENSB_IJNSB_IJSJ_NSC_ILi512EEEEEENSB_IJSE_SY_EEENSB_IJSY_NSC_ILi8192EEEEEEEEEEEEEvEENS15_INSA_23SM90_TMA_LOAD_MULTICASTES1Q_vEEEENS_8epilogue10collective6detail29Sm90TmaWarpSpecializedAdapterINS1W_15DefaultEpilogueISM_NSB_IJNSB_IJllllEEESE_SY_EEES21_NS1V_6thread17LinearCombinationISM_Li1EffLNS22_9ScaleType4KindE0ELNS_15FloatRoundStyleE2ESM_EENS_4gemm15EpilogueDefaultEEEEEvvEEEEvNT_6ParamsE)
        /*0244*/ 	.short	0x0210
        /*0246*/ 	.short	0x0470


	//----- nvinfo : EIATTR_SW_WAR
	.align		4
.L_34:
        /*0248*/ 	.byte	0x04, 0x36
        /*024a*/ 	.short	(.L_36 - .L_35)
.L_35:
        /*024c*/ 	.word	0x00000008
.L_36:


//--------------------- .nv.callgraph             --------------------------
	.section	.nv.callgraph,"",@"SHT_CUDA_CALLGRAPH"
	.align	4
	.sectionentsize	8
	.align		4
        /*0000*/ 	.word	0x00000000
	.align		4
        /*0004*/ 	.word	0xffffffff
	.align		4
        /*0008*/ 	.word	0x00000000
	.align		4
        /*000c*/ 	.word	0xfffffffe
	.align		4
        /*0010*/ 	.word	0x00000000
	.align		4
        /*0014*/ 	.word	0xfffffffd
	.align		4
        /*0018*/ 	.word	0x00000000
	.align		4
        /*001c*/ 	.word	0xfffffffc


//--------------------- .nv.constant4             --------------------------
	.section	.nv.constant4,"a",@progbits
	.align	8
	.align		8
.nv.constant4:
        /*0000*/ 	.dword	_ZN39_INTERNAL_fd57ac1c_4_k_cu_8fa2ec40_39234cuda3std3__45__cpo5beginE
	.align		8
        /*0008*/ 	.dword	_ZN39_INTERNAL_fd57ac1c_4_k_cu_8fa2ec40_39234cuda3std3__45__cpo3endE
	.align		8
        /*0010*/ 	.dword	_ZN39_INTERNAL_fd57ac1c_4_k_cu_8fa2ec40_39234cuda3std3__45__cpo6cbeginE
	.align		8
        /*0018*/ 	.dword	_ZN39_INTERNAL_fd57ac1c_4_k_cu_8fa2ec40_39234cuda3std3__45__cpo4cendE
	.align		8
        /*0020*/ 	.dword	_ZN39_INTERNAL_fd57ac1c_4_k_cu_8fa2ec40_39234cuda3std3__441_GLOBAL__N__fd57ac1c_4_k_cu_8fa2ec40_39236ignoreE
	.align		8
        /*0028*/ 	.dword	_ZN39_INTERNAL_fd57ac1c_4_k_cu_8fa2ec40_39234cuda3std3__419piecewise_constructE
	.align		8
        /*0030*/ 	.dword	_ZN39_INTERNAL_fd57ac1c_4_k_cu_8fa2ec40_39234cuda3std3__48in_placeE
	.align		8
        /*0038*/ 	.dword	_ZN39_INTERNAL_fd57ac1c_4_k_cu_8fa2ec40_39234cuda3std6ranges3__45__cpo4swapE
	.align		8
        /*0040*/ 	.dword	_ZN39_INTERNAL_fd57ac1c_4_k_cu_8fa2ec40_39234cuda3std6ranges3__45__cpo9iter_moveE
	.align		8
        /*0048*/ 	.dword	_ZN39_INTERNAL_fd57ac1c_4_k_cu_8fa2ec40_39234cute7productE
	.align		8
        /*0050*/ 	.dword	_ZN39_INTERNAL_fd57ac1c_4_k_cu_8fa2ec40_39234cute1_E


//--------------------- .text._ZN7cutlass13device_kernelINS_4conv6kernel13ConvUniversalINS1_16ConvProblemShapeILNS1_8OperatorE0ELi3EEENS1_10collective14CollectiveConvINS1_46MainloopSm90TmaGmmaWarpSpecializedImplicitGemmILS5_0ELi7ELi3EN4cute5tupleIJNSA_1CILi2EEENSC_ILi1EEESE_EEENS1_36KernelImplicitTmaWarpSpecializedSm90ELi1EEENSB_IJNSC_ILi128EEESI_NSB_IJNSC_ILi64EEEEEEEEENS_10bfloat16_tESM_NSA_8TiledMMAINSA_8MMA_AtomIJNSA_4SM904GMMA28MMA_64x128x16_F32BF16BF16_SSILNSQ_5MajorE0ELSS_0ELNSQ_7ScaleInE1ELST_1EEEEEENSA_6LayoutINSB_IJSE_SE_SE_EEENSB_IJNSC_ILi0EEESY_SY_EEEEENSB_IJNSA_10UnderscoreES11_S11_EEEEENS7_6detail26Sm90ImplicitGemmTileTraitsINSA_20SM90_TMA_LOAD_IM2COLENSA_14ComposedLayoutINSA_7SwizzleILi3ELi4ELi3EEENSA_18smem_ptr_flag_bitsILi16EEENSW_INSB_IJNSB_IJNSC_ILi8EEENSC_ILi16EEEEEENSB_IJSJ_SE_EEENSB_IJSE_NSC_ILi7EEEEEEEEENSB_IJNSB_IJSJ_NSC_ILi512EEEEEENSB_IJSE_SY_EEENSB_IJSY_NSC_ILi8192EEEEEEEEEEEEEvEENS15_INSA_23SM90_TMA_LOAD_MULTICASTES1Q_vEEEENS_8epilogue10collective6detail29Sm90TmaWarpSpecializedAdapterINS1W_15DefaultEpilogueISM_NSB_IJNSB_IJllllEEESE_SY_EEES21_NS1V_6thread17LinearCombinationISM_Li1EffLNS22_9ScaleType4KindE0ELNS_15FloatRoundStyleE2ESM_EENS_4gemm15EpilogueDefaultEEEEEvvEEEEvNT_6ParamsE --------------------------
	.section	.text._ZN7cutlass13device_kernelINS_4conv6kernel13ConvUniversalINS1_16ConvProblemShapeILNS1_8OperatorE0ELi3EEENS1_10collective14CollectiveConvINS1_46MainloopSm90TmaGmmaWarpSpecializedImplicitGemmILS5_0ELi7ELi3EN4cute5tupleIJNSA_1CILi2EEENSC_ILi1EEESE_EEENS1_36KernelImplicitTmaWarpSpecializedSm90ELi1EEENSB_IJNSC_ILi128EEESI_NSB_IJNSC_ILi64EEEEEEEEENS_10bfloat16_tESM_NSA_8TiledMMAINSA_8MMA_AtomIJNSA_4SM904GMMA28MMA_64x128x16_F32BF16BF16_SSILNSQ_5MajorE0ELSS_0ELNSQ_7ScaleInE1ELST_1EEEEEENSA_6LayoutINSB_IJSE_SE_SE_EEENSB_IJNSC_ILi0EEESY_SY_EEEEENSB_IJNSA_10UnderscoreES11_S11_EEEEENS7_6detail26Sm90ImplicitGemmTileTraitsINSA_20SM90_TMA_LOAD_IM2COLENSA_14ComposedLayoutINSA_7SwizzleILi3ELi4ELi3EEENSA_18smem_ptr_flag_bitsILi16EEENSW_INSB_IJNSB_IJNSC_ILi8EEENSC_ILi16EEEEEENSB_IJSJ_SE_EEENSB_IJSE_NSC_ILi7EEEEEEEEENSB_IJNSB_IJSJ_NSC_ILi512EEEEEENSB_IJSE_SY_EEENSB_IJSY_NSC_ILi8192EEEEEEEEEEEEEvEENS15_INSA_23SM90_TMA_LOAD_MULTICASTES1Q_vEEEENS_8epilogue10collective6detail29Sm90TmaWarpSpecializedAdapterINS1W_15DefaultEpilogueISM_NSB_IJNSB_IJllllEEESE_SY_EEES21_NS1V_6thread17LinearCombinationISM_Li1EffLNS22_9ScaleType4KindE0ELNS_15FloatRoundStyleE2ESM_EENS_4gemm15EpilogueDefaultEEEEEvvEEEEvNT_6ParamsE,"ax",@progbits
	.align	128
.text._ZN7cutlass13device_kernelINS_4conv6kernel13ConvUniversalINS1_16ConvProblemShapeILNS1_8OperatorE0ELi3EEENS1_10collective14CollectiveConvINS1_46MainloopSm90TmaGmmaWarpSpecializedImplicitGemmILS5_0ELi7ELi3EN4cute5tupleIJNSA_1CILi2EEENSC_ILi1EEESE_EEENS1_36KernelImplicitTmaWarpSpecializedSm90ELi1EEENSB_IJNSC_ILi128EEESI_NSB_IJNSC_ILi64EEEEEEEEENS_10bfloat16_tESM_NSA_8TiledMMAINSA_8MMA_AtomIJNSA_4SM904GMMA28MMA_64x128x16_F32BF16BF16_SSILNSQ_5MajorE0ELSS_0ELNSQ_7ScaleInE1ELST_1EEEEEENSA_6LayoutINSB_IJSE_SE_SE_EEENSB_IJNSC_ILi0EEESY_SY_EEEEENSB_IJNSA_10UnderscoreES11_S11_EEEEENS7_6detail26Sm90ImplicitGemmTileTraitsINSA_20SM90_TMA_LOAD_IM2COLENSA_14ComposedLayoutINSA_7SwizzleILi3ELi4ELi3EEENSA_18smem_ptr_flag_bitsILi16EEENSW_INSB_IJNSB_IJNSC_ILi8EEENSC_ILi16EEEEEENSB_IJSJ_SE_EEENSB_IJSE_NSC_ILi7EEEEEEEEENSB_IJNSB_IJSJ_NSC_ILi512EEEEEENSB_IJSE_SY_EEENSB_IJSY_NSC_ILi8192EEEEEEEEEEEEEvEENS15_INSA_23SM90_TMA_LOAD_MULTICASTES1Q_vEEEENS_8epilogue10collective6detail29Sm90TmaWarpSpecializedAdapterINS1W_15DefaultEpilogueISM_NSB_IJNSB_IJllllEEESE_SY_EEES21_NS1V_6thread17LinearCombinationISM_Li1EffLNS22_9ScaleType4KindE0ELNS_15FloatRoundStyleE2ESM_EENS_4gemm15EpilogueDefaultEEEEEvvEEEEvNT_6ParamsE:
        .type           _ZN7cutlass13device_kernelINS_4conv6kernel13ConvUniversalINS1_16ConvProblemShapeILNS1_8OperatorE0ELi3EEENS1_10collective14CollectiveConvINS1_46MainloopSm90TmaGmmaWarpSpecializedImplicitGemmILS5_0ELi7ELi3EN4cute5tupleIJNSA_1CILi2EEENSC_ILi1EEESE_EEENS1_36KernelImplicitTmaWarpSpecializedSm90ELi1EEENSB_IJNSC_ILi128EEESI_NSB_IJNSC_ILi64EEEEEEEEENS_10bfloat16_tESM_NSA_8TiledMMAINSA_8MMA_AtomIJNSA_4SM904GMMA28MMA_64x128x16_F32BF16BF16_SSILNSQ_5MajorE0ELSS_0ELNSQ_7ScaleInE1ELST_1EEEEEENSA_6LayoutINSB_IJSE_SE_SE_EEENSB_IJNSC_ILi0EEESY_SY_EEEEENSB_IJNSA_10UnderscoreES11_S11_EEEEENS7_6detail26Sm90ImplicitGemmTileTraitsINSA_20SM90_TMA_LOAD_IM2COLENSA_14ComposedLayoutINSA_7SwizzleILi3ELi4ELi3EEENSA_18smem_ptr_flag_bitsILi16EEENSW_INSB_IJNSB_IJNSC_ILi8EEENSC_ILi16EEEEEENSB_IJSJ_SE_EEENSB_IJSE_NSC_ILi7EEEEEEEEENSB_IJNSB_IJSJ_NSC_ILi512EEEEEENSB_IJSE_SY_EEENSB_IJSY_NSC_ILi8192EEEEEEEEEEEEEvEENS15_INSA_23SM90_TMA_LOAD_MULTICASTES1Q_vEEEENS_8epilogue10collective6detail29Sm90TmaWarpSpecializedAdapterINS1W_15DefaultEpilogueISM_NSB_IJNSB_IJllllEEESE_SY_EEES21_NS1V_6thread17LinearCombinationISM_Li1EffLNS22_9ScaleType4KindE0ELNS_15FloatRoundStyleE2ESM_EENS_4gemm15EpilogueDefaultEEEEEvvEEEEvNT_6ParamsE,@function
        .size           _ZN7cutlass13device_kernelINS_4conv6kernel13ConvUniversalINS1_16ConvProblemShapeILNS1_8OperatorE0ELi3EEENS1_10collective14CollectiveConvINS1_46MainloopSm90TmaGmmaWarpSpecializedImplicitGemmILS5_0ELi7ELi3EN4cute5tupleIJNSA_1CILi2EEENSC_ILi1EEESE_EEENS1_36KernelImplicitTmaWarpSpecializedSm90ELi1EEENSB_IJNSC_ILi128EEESI_NSB_IJNSC_ILi64EEEEEEEEENS_10bfloat16_tESM_NSA_8TiledMMAINSA_8MMA_AtomIJNSA_4SM904GMMA28MMA_64x128x16_F32BF16BF16_SSILNSQ_5MajorE0ELSS_0ELNSQ_7ScaleInE1ELST_1EEEEEENSA_6LayoutINSB_IJSE_SE_SE_EEENSB_IJNSC_ILi0EEESY_SY_EEEEENSB_IJNSA_10UnderscoreES11_S11_EEEEENS7_6detail26Sm90ImplicitGemmTileTraitsINSA_20SM90_TMA_LOAD_IM2COLENSA_14ComposedLayoutINSA_7SwizzleILi3ELi4ELi3EEENSA_18smem_ptr_flag_bitsILi16EEENSW_INSB_IJNSB_IJNSC_ILi8EEENSC_ILi16EEEEEENSB_IJSJ_SE_EEENSB_IJSE_NSC_ILi7EEEEEEEEENSB_IJNSB_IJSJ_NSC_ILi512EEEEEENSB_IJSE_SY_EEENSB_IJSY_NSC_ILi8192EEEEEEEEEEEEEvEENS15_INSA_23SM90_TMA_LOAD_MULTICASTES1Q_vEEEENS_8epilogue10collective6detail29Sm90TmaWarpSpecializedAdapterINS1W_15DefaultEpilogueISM_NSB_IJNSB_IJllllEEESE_SY_EEES21_NS1V_6thread17LinearCombinationISM_Li1EffLNS22_9ScaleType4KindE0ELNS_15FloatRoundStyleE2ESM_EENS_4gemm15EpilogueDefaultEEEEEvvEEEEvNT_6ParamsE,(.L_x_294 - _ZN7cutlass13device_kernelINS_4conv6kernel13ConvUniversalINS1_16ConvProblemShapeILNS1_8OperatorE0ELi3EEENS1_10collective14CollectiveConvINS1_46MainloopSm90TmaGmmaWarpSpecializedImplicitGemmILS5_0ELi7ELi3EN4cute5tupleIJNSA_1CILi2EEENSC_ILi1EEESE_EEENS1_36KernelImplicitTmaWarpSpecializedSm90ELi1EEENSB_IJNSC_ILi128EEESI_NSB_IJNSC_ILi64EEEEEEEEENS_10bfloat16_tESM_NSA_8TiledMMAINSA_8MMA_AtomIJNSA_4SM904GMMA28MMA_64x128x16_F32BF16BF16_SSILNSQ_5MajorE0ELSS_0ELNSQ_7ScaleInE1ELST_1EEEEEENSA_6LayoutINSB_IJSE_SE_SE_EEENSB_IJNSC_ILi0EEESY_SY_EEEEENSB_IJNSA_10UnderscoreES11_S11_EEEEENS7_6detail26Sm90ImplicitGemmTileTraitsINSA_20SM90_TMA_LOAD_IM2COLENSA_14ComposedLayoutINSA_7SwizzleILi3ELi4ELi3EEENSA_18smem_ptr_flag_bitsILi16EEENSW_INSB_IJNSB_IJNSC_ILi8EEENSC_ILi16EEEEEENSB_IJSJ_SE_EEENSB_IJSE_NSC_ILi7EEEEEEEEENSB_IJNSB_IJSJ_NSC_ILi512EEEEEENSB_IJSE_SY_EEENSB_IJSY_NSC_ILi8192EEEEEEEEEEEEEvEENS15_INSA_23SM90_TMA_LOAD_MULTICASTES1Q_vEEEENS_8epilogue10collective6detail29Sm90TmaWarpSpecializedAdapterINS1W_15DefaultEpilogueISM_NSB_IJNSB_IJllllEEESE_SY_EEES21_NS1V_6thread17LinearCombinationISM_Li1EffLNS22_9ScaleType4KindE0ELNS_15FloatRoundStyleE2ESM_EENS_4gemm15EpilogueDefaultEEEEEvvEEEEvNT_6ParamsE)
        .other          _ZN7cutlass13device_kernelINS_4conv6kernel13ConvUniversalINS1_16ConvProblemShapeILNS1_8OperatorE0ELi3EEENS1_10collective14CollectiveConvINS1_46MainloopSm90TmaGmmaWarpSpecializedImplicitGemmILS5_0ELi7ELi3EN4cute5tupleIJNSA_1CILi2EEENSC_ILi1EEESE_EEENS1_36KernelImplicitTmaWarpSpecializedSm90ELi1EEENSB_IJNSC_ILi128EEESI_NSB_IJNSC_ILi64EEEEEEEEENS_10bfloat16_tESM_NSA_8TiledMMAINSA_8MMA_AtomIJNSA_4SM904GMMA28MMA_64x128x16_F32BF16BF16_SSILNSQ_5MajorE0ELSS_0ELNSQ_7ScaleInE1ELST_1EEEEEENSA_6LayoutINSB_IJSE_SE_SE_EEENSB_IJNSC_ILi0EEESY_SY_EEEEENSB_IJNSA_10UnderscoreES11_S11_EEEEENS7_6detail26Sm90ImplicitGemmTileTraitsINSA_20SM90_TMA_LOAD_IM2COLENSA_14ComposedLayoutINSA_7SwizzleILi3ELi4ELi3EEENSA_18smem_ptr_flag_bitsILi16EEENSW_INSB_IJNSB_IJNSC_ILi8EEENSC_ILi16EEEEEENSB_IJSJ_SE_EEENSB_IJSE_NSC_ILi7EEEEEEEEENSB_IJNSB_IJSJ_NSC_ILi512EEEEEENSB_IJSE_SY_EEENSB_IJSY_NSC_ILi8192EEEEEEEEEEEEEvEENS15_INSA_23SM90_TMA_LOAD_MULTICASTES1Q_vEEEENS_8epilogue10collective6detail29Sm90TmaWarpSpecializedAdapterINS1W_15DefaultEpilogueISM_NSB_IJNSB_IJllllEEESE_SY_EEES21_NS1V_6thread17LinearCombinationISM_Li1EffLNS22_9ScaleType4KindE0ELNS_15FloatRoundStyleE2ESM_EENS_4gemm15EpilogueDefaultEEEEEvvEEEEvNT_6ParamsE,@"STO_CUDA_ENTRY STV_DEFAULT"
_ZN7cutlass13device_kernelINS_4conv6kernel13ConvUniversalINS1_16ConvProblemShapeILNS1_8OperatorE0ELi3EEENS1_10collective14CollectiveConvINS1_46MainloopSm90TmaGmmaWarpSpecializedImplicitGemmILS5_0ELi7ELi3EN4cute5tupleIJNSA_1CILi2EEENSC_ILi1EEESE_EEENS1_36KernelImplicitTmaWarpSpecializedSm90ELi1EEENSB_IJNSC_ILi128EEESI_NSB_IJNSC_ILi64EEEEEEEEENS_10bfloat16_tESM_NSA_8TiledMMAINSA_8MMA_AtomIJNSA_4SM904GMMA28MMA_64x128x16_F32BF16BF16_SSILNSQ_5MajorE0ELSS_0ELNSQ_7ScaleInE1ELST_1EEEEEENSA_6LayoutINSB_IJSE_SE_SE_EEENSB_IJNSC_ILi0EEESY_SY_EEEEENSB_IJNSA_10UnderscoreES11_S11_EEEEENS7_6detail26Sm90ImplicitGemmTileTraitsINSA_20SM90_TMA_LOAD_IM2COLENSA_14ComposedLayoutINSA_7SwizzleILi3ELi4ELi3EEENSA_18smem_ptr_flag_bitsILi16EEENSW_INSB_IJNSB_IJNSC_ILi8EEENSC_ILi16EEEEEENSB_IJSJ_SE_EEENSB_IJSE_NSC_ILi7EEEEEEEEENSB_IJNSB_IJSJ_NSC_ILi512EEEEEENSB_IJSE_SY_EEENSB_IJSY_NSC_ILi8192EEEEEEEEEEEEEvEENS15_INSA_23SM90_TMA_LOAD_MULTICASTES1Q_vEEEENS_8epilogue10collective6detail29Sm90TmaWarpSpecializedAdapterINS1W_15DefaultEpilogueISM_NSB_IJNSB_IJllllEEESE_SY_EEES21_NS1V_6thread17LinearCombinationISM_Li1EffLNS22_9ScaleType4KindE0ELNS_15FloatRoundStyleE2ESM_EENS_4gemm15EpilogueDefaultEEEEEvvEEEEvNT_6ParamsE:
[----:B------:R-:W-:Y:S01]  /*0000*/  LDC R1, c[0x0][0x28] ;  /* 0x00000a00ff017b82 */ /* 0x000fe20000000800 */
[----:B------:R-:W0:Y:S01]  /*0010*/  S2R R11, SR_TID.X ;  /* 0x00000000000b7919 */ /* 0x000e220000002100 */
[----:B------:R-:W-:Y:S01]  /*0020*/  ELECT P0, URZ, PT ;  /* 0x00000000003f782f */ /* 0x000fe20003800000 */
[----:B------:R-:W-:Y:S01]  /*0030*/  BSSY B0, `(.L_x_0) ;  /* 0x0000010000007945 */ /* 0x000fe20003800000 */
[----:B------:R-:W1:Y:S01]  /*0040*/  S2R R12, SR_CTAID.X ;  /* 0x00000000000c7919 */ /* 0x000e620000002500 */
[--C-:B0-----:R-:W-:Y:S02]  /*0050*/  SHF.R.U32.HI R0, RZ, 0x5, R11.reuse ;  /* 0x00000005ff007819 */ /* 0x101fe4000001160b */
[----:B------:R-:W-:-:S03]  /*0060*/  SHF.R.U32.HI R3, RZ, 0x7, R11 ;  /* 0x00000007ff037819 */ /* 0x000fc6000001160b */
[----:B------:R-:W0:Y:S04]  /*0070*/  SHFL.IDX PT, R2, R0, RZ, 0x1f ;  /* 0x00001fff00027589 */ /* 0x000e2800000e0000 */
[----:B------:R2:W3:Y:S01]  /*0080*/  SHFL.IDX PT, R10, R3, RZ, 0x1f ;  /* 0x00001fff030a7589 */ /* 0x0004e200000e0000 */
[----:B0-----:R-:W-:-:S13]  /*0090*/  ISETP.NE.OR P0, PT, R2, RZ, !P0 ;  /* 0x000000ff0200720c */ /* 0x001fda0004705670 */
[----:B-123--:R-:W-:Y:S05]  /*00a0*/  @P0 BRA `(.L_x_1) ;  /* 0x0000000000200947 */ /* 0x00efea0003800000 */
[----:B------:R-:W-:Y:S02]  /*00b0*/  ULDC.64 UR4, c[0x0][0x198] ;  /* 0x0000660000047ab9 */ /* 0x000fe40000000a00 */
[----:B------:R-:W-:Y:S02]  /*00c0*/  UIADD3 UR6, UP0, UR4, 0xf0, URZ ;  /* 0x000000f004067890 */ /* 0x000fe4000ff1e03f */
[----:B------:R-:W-:Y:S02]  /*00d0*/  UIADD3 UR4, UP1, UR4, 0x270, URZ ;  /* 0x0000027004047890 */ /* 0x000fe4000ff3e03f */
[----:B------:R-:W-:Y:S02]  /*00e0*/  UIADD3.X UR7, URZ, UR5, URZ, UP0, !UPT ;  /* 0x000000053f077290 */ /* 0x000fe400087fe43f */
[----:B------:R-:W-:-:S07]  /*00f0*/  UIADD3.X UR5, URZ, UR5, URZ, UP1, !UPT ;  /* 0x000000053f057290 */ /* 0x000fce0008ffe43f */
[----:B------:R0:W-:Y:S02]  /*0100*/  UTMACCTL.PF [UR6] ;  /* 0x00000000060079b9 */ /* 0x0001e40008040000 */
[----:B------:R0:W-:Y:S02]  /*0110*/  UTMACCTL.PF [UR4] ;  /* 0x00000000040079b9 */ /* 0x0001e40008040000 */
[----:B0-----:R-:W-:Y:S01]  /*0120*/  NOP ;  /* 0x0000000000007918 */ /* 0x001fe20000000000 */
.L_x_1:
[----:B------:R-:W-:Y:S05]  /*0130*/  BSYNC B0 ;  /* 0x0000000000007941 */ /* 0x000fea0003800000 */
.L_x_0:
[----:B------:R-:W0:Y:S01]  /*0140*/  SHFL.IDX PT, R0, R0, RZ, 0x1f ;  /* 0x00001fff00007589 */ /* 0x000e2200000e0000 */
[----:B------:R-:W-:Y:S02]  /*0150*/  SHF.R.S32.HI R4, RZ, 0x1f, R11 ;  /* 0x0000001fff047819 */ /* 0x000fe4000001140b */
[----:B------:R-:W-:Y:S01]  /*0160*/  I2FP.F32.U32 R6, R12 ;  /* 0x0000000c00067245 */ /* 0x000fe20000201000 */
[----:B------:R-:W1:Y:S01]  /*0170*/  S2R R13, SR_CTAID.Y ;  /* 0x00000000000d7919 */ /* 0x000e620000002600 */
[----:B------:R-:W-:-:S04]  /*0180*/  LEA.HI R4, R4, R11, RZ, 0x7 ;  /* 0x0000000b04047211 */ /* 0x000fc800078f38ff */
[----:B------:R-:W-:-:S05]  /*0190*/  LOP3.LUT R4, R4, 0xffffff80, RZ, 0xc0, !PT ;  /* 0xffffff8004047812 */ /* 0x000fca00078ec0ff */
[----:B------:R-:W-:-:S05]  /*01a0*/  IMAD.IADD R14, R11, 0x1, -R4 ;  /* 0x000000010b0e7824 */ /* 0x000fca00078e0a04 */
[----:B------:R-:W-:-:S04]  /*01b0*/  SHF.R.S32.HI R3, RZ, 0x1f, R14 ;  /* 0x0000001fff037819 */ /* 0x000fc8000001140e */
[----:B------:R-:W-:Y:S02]  /*01c0*/  LEA.HI R3, R3, R14, RZ, 0x3 ;  /* 0x0000000e03037211 */ /* 0x000fe400078f18ff */
[----:B0-----:R-:W-:Y:S02]  /*01d0*/  ISETP.NE.AND P0, PT, R0, RZ, PT ;  /* 0x000000ff0000720c */ /* 0x001fe40003f05270 */
[--C-:B------:R-:W-:Y:S02]  /*01e0*/  SHF.R.S32.HI R4, RZ, 0x3, R3.reuse ;  /* 0x00000003ff047819 */ /* 0x100fe40000011403 */
[----:B------:R-:W-:Y:S02]  /*01f0*/  SHF.R.S32.HI R3, RZ, 0x1f, R3 ;  /* 0x0000001fff037819 */ /* 0x000fe40000011403 */
[----:B------:R-:W-:-:S07]  /*0200*/  SHF.R.S32.HI R5, RZ, 0x1f, R0 ;  /* 0x0000001fff057819 */ /* 0x000fce0000011400 */
[----:B-1----:R-:W-:Y:S05]  /*0210*/  @P0 BRA `(.L_x_2) ;  /* 0x0000000000700947 */ /* 0x002fea0003800000 */
[----:B------:R-:W0:Y:S01]  /*0220*/  S2UR UR8, SR_CgaCtaId ;  /* 0x00000000000879c3 */ /* 0x000e220000008800 */
[----:B------:R-:W-:Y:S01]  /*0230*/  UMOV UR4, 0x400 ;  /* 0x0000040000047882 */ /* 0x000fe20000000000 */
[----:B------:R-:W-:Y:S01]  /*0240*/  UMOV UR5, 0x1 ;  /* 0x0000000100057882 */ /* 0x000fe20000000000 */
[----:B------:R-:W-:Y:S01]  /*0250*/  UMOV UR6, 0x2 ;  /* 0x0000000200067882 */ /* 0x000fe20000000000 */
[----:B------:R-:W-:Y:S01]  /*0260*/  ELECT P0, URZ, PT ;  /* 0x00000000003f782f */ /* 0x000fe20003800000 */
[----:B------:R-:W-:-:S04]  /*0270*/  UIADD3 UR6, -UR6, 0x100000, URZ ;  /* 0x0010000006067890 */ /* 0x000fc8000fffe13f */
[----:B------:R-:W-:Y:S02]  /*0280*/  USHF.L.U32 UR7, UR6, 0xb, URZ ;  /* 0x0000000b06077899 */ /* 0x000fe4000800063f */
[----:B------:R-:W-:Y:S02]  /*0290*/  USHF.L.U32 UR6, UR6, 0x1, URZ ;  /* 0x0000000106067899 */ /* 0x000fe4000800063f */
[----:B0-----:R-:W-:Y:S02]  /*02a0*/  ULEA UR8, UR8, UR4, 0x18 ;  /* 0x0000000408087291 */ /* 0x001fe4000f8ec03f */
[----:B------:R-:W-:-:S04]  /*02b0*/  UIADD3 UR4, -UR5, 0x100000, URZ ;  /* 0x0010000005047890 */ /* 0x000fc8000fffe13f */
[----:B------:R-:W-:Y:S02]  /*02c0*/  USHF.L.U32 UR5, UR4, 0xb, URZ ;  /* 0x0000000b04057899 */ /* 0x000fe4000800063f */
[----:B------:R-:W-:Y:S01]  /*02d0*/  USHF.L.U32 UR4, UR4, 0x1, URZ ;  /* 0x0000000104047899 */ /* 0x000fe2000800063f */
[----:B------:R-:W0:Y:S11]  /*02e0*/  FENCE.VIEW.ASYNC.S ;  /* 0x00000000000073c6 */ /* 0x000e360000000000 */
[----:B0-----:R0:W1:Y:S01]  /*02f0*/  SYNCS.EXCH.64 URZ, [UR8+0x38000], UR4 ;  /* 0x03800004083f75b2 */ /* 0x0010620008000100 */
[----:B------:R0:W2:Y:S01]  /*0300*/  SYNCS.EXCH.64 URZ, [UR8+0x38038], UR6 ;  /* 0x03803806083f75b2 */ /* 0x0000a20008000100 */
[----:B------:R0:W3:Y:S01]  /*0310*/  SYNCS.EXCH.64 URZ, [UR8+0x38008], UR4 ;  /* 0x03800804083f75b2 */ /* 0x0000e20008000100 */
[----:B------:R0:W4:Y:S01]  /*0320*/  SYNCS.EXCH.64 URZ, [UR8+0x38040], UR6 ;  /* 0x03804006083f75b2 */ /* 0x0001220008000100 */
[----:B------:R0:W0:Y:S01]  /*0330*/  SYNCS.EXCH.64 URZ, [UR8+0x38010], UR4 ;  /* 0x03801004083f75b2 */ /* 0x0000220008000100 */
        /* <DEDUP_REMOVED lines=9> */
[----:B------:R-:W-:Y:S01]  /*03d0*/  NOP ;  /* 0x0000000000007918 */ /* 0x000fe20000000000 */
.L_x_2:
[----:B0-----:R-:W-:Y:S01]  /*03e0*/  ULDC UR4, c[0x0][0x150] ;  /* 0x0000540000047ab9 */ /* 0x001fe20000000800 */
[----:B------:R-:W-:Y:S01]  /*03f0*/  LEA.HI R3, R3, R4, RZ, 0x2 ;  /* 0x0000000403037211 */ /* 0x000fe200078f10ff */
[----:B------:R-:W-:Y:S01]  /*0400*/  FMUL R6, R6, UR4 ;  /* 0x0000000406067c20 */ /* 0x000fe20008400000 */
[----:B------:R-:W-:Y:S01]  /*0410*/  LEA.HI R5, R5, R0, RZ, 0x2 ;  /* 0x0000000005057211 */ /* 0x000fe200078f10ff */
[----:B------:R-:W-:Y:S01]  /*0420*/  ULDC UR4, c[0x0][0x154] ;  /* 0x0000550000047ab9 */ /* 0x000fe20000000800 */
[----:B------:R-:W-:Y:S01]  /*0430*/  LOP3.LUT R3, R3, 0xfffffffc, RZ, 0xc0, !PT ;  /* 0xfffffffc03037812 */ /* 0x000fe200078ec0ff */
[----:B------:R-:W0:Y:S01]  /*0440*/  LDC R8, c[0x0][0x140] ;  /* 0x00005000ff087b82 */ /* 0x000e220000000800 */
[----:B------:R-:W-:Y:S01]  /*0450*/  LOP3.LUT R5, R5, 0x3ffffffc, RZ, 0xc0, !PT ;  /* 0x3ffffffc05057812 */ /* 0x000fe200078ec0ff */
[----:B------:R-:W5:Y:S01]  /*0460*/  F2I.U32.TRUNC.NTZ R6, R6 ;  /* 0x0000000600067305 */ /* 0x000f62000020f000 */
[----:B------:R-:W-:Y:S01]  /*0470*/  LOP3.LUT P0, RZ, R14, 0x7, RZ, 0xc0, !PT ;  /* 0x000000070eff7812 */ /* 0x000fe2000780c0ff */
[----:B------:R-:W-:Y:S01]  /*0480*/  IMAD.IADD R3, R4, 0x1, -R3 ;  /* 0x0000000104037824 */ /* 0x000fe200078e0a03 */
[----:B------:R-:W-:Y:S01]  /*0490*/  I2FP.F32.U32 R4, R13 ;  /* 0x0000000d00047245 */ /* 0x000fe20000201000 */
[----:B------:R-:W-:Y:S01]  /*04a0*/  IMAD.IADD R0, R0, 0x1, -R5 ;  /* 0x0000000100007824 */ /* 0x000fe200078e0a05 */
[----:B------:R-:W-:Y:S01]  /*04b0*/  ISETP.NE.AND P3, PT, R10, 0x1, PT ;  /* 0x000000010a00780c */ /* 0x000fe20003f65270 */
[----:B------:R-:W-:Y:S01]  /*04c0*/  NOP ;  /* 0x0000000000007918 */ /* 0x000fe20000000000 */
[----:B------:R-:W-:Y:S01]  /*04d0*/  NOP ;  /* 0x0000000000007918 */ /* 0x000fe20000000000 */
[----:B------:R-:W-:-:S02]  /*04e0*/  IMAD R0, R0, 0x4, R3 ;  /* 0x0000000400007824 */ /* 0x000fc400078e0203 */
[----:B------:R-:W-:Y:S01]  /*04f0*/  FMUL R7, R4, UR4 ;  /* 0x0000000404077c20 */ /* 0x000fe20008400000 */
[----:B------:R-:W-:Y:S02]  /*0500*/  ULDC UR4, c[0x0][0x144] ;  /* 0x0000510000047ab9 */ /* 0x000fe40000000800 */
[C---:B------:R-:W-:Y:S01]  /*0510*/  LEA.HI R3, R0.reuse, R0, RZ, 0x1 ;  /* 0x0000000000037211 */ /* 0x040fe200078f08ff */
[----:B-----5:R-:W-:Y:S02]  /*0520*/  IMAD.MOV R5, RZ, RZ, -R6 ;  /* 0x000000ffff057224 */ /* 0x020fe400078e0a06 */
[----:B------:R-:W5:Y:S01]  /*0530*/  F2I.U32.TRUNC.NTZ R7, R7 ;  /* 0x0000000700077305 */ /* 0x000f62000020f000 */
[----:B------:R-:W-:Y:S01]  /*0540*/  LOP3.LUT R3, R3, 0xfffffffe, RZ, 0xc0, !PT ;  /* 0xfffffffe03037812 */ /* 0x000fe200078ec0ff */
[----:B------:R-:W-:Y:S01]  /*0550*/  IMAD R4, R5, UR4, R12 ;  /* 0x0000000405047c24 */ /* 0x000fe2000f8e020c */
[----:B------:R-:W-:Y:S01]  /*0560*/  ULDC UR4, c[0x0][0x148] ;  /* 0x0000520000047ab9 */ /* 0x000fe20000000800 */
[----:B------:R-:W-:Y:S01]  /*0570*/  IMAD.SHL.U32 R5, R0, 0x4, RZ ;  /* 0x0000000400057824 */ /* 0x000fe200078e00ff */
[----:B0-----:R-:W-:Y:S01]  /*0580*/  ISETP.EQ.U32.AND P1, PT, R8, 0x1, PT ;  /* 0x000000010800780c */ /* 0x001fe20003f22070 */
[----:B------:R-:W-:-:S03]  /*0590*/  IMAD.IADD R3, R0, 0x1, -R3 ;  /* 0x0000000100037824 */ /* 0x000fc600078e0a03 */
[----:B------:R-:W-:Y:S02]  /*05a0*/  LOP3.LUT R0, R0, 0xc, R5, 0x78, !PT ;  /* 0x0000000c00007812 */ /* 0x000fe400078e7805 */
[----:B------:R-:W-:Y:S02]  /*05b0*/  ISETP.NE.AND P4, PT, R3, R4, PT ;  /* 0x000000040300720c */ /* 0x000fe40003f85270 */
[----:B------:R-:W-:Y:S01]  /*05c0*/  SHF.R.S32.HI R3, RZ, 0x1f, R2 ;  /* 0x0000001fff037819 */ /* 0x000fe20000011402 */
[----:B-----5:R-:W-:Y:S01]  /*05d0*/  IMAD.MOV R6, RZ, RZ, -R7 ;  /* 0x000000ffff067224 */ /* 0x020fe200078e0a07 */
[----:B------:R-:W-:Y:S02]  /*05e0*/  ISETP.LT.U32.AND P0, PT, R0, 0x2, !P0 ;  /* 0x000000020000780c */ /* 0x000fe40004701070 */
[----:B------:R-:W-:Y:S01]  /*05f0*/  LEA.HI R3, R3, R2, RZ, 0x2 ;  /* 0x0000000203037211 */ /* 0x000fe200078f10ff */
[----:B------:R-:W-:-:S03]  /*0600*/  IMAD R7, R6, UR4, R13 ;  /* 0x0000000406077c24 */ /* 0x000fc6000f8e020d */
[----:B------:R-:W-:-:S03]  /*0610*/  LOP3.LUT R3, R3, 0xfffffffc, RZ, 0xc0, !PT ;  /* 0xfffffffc03037812 */ /* 0x000fc600078ec0ff */
[----:B------:R-:W-:Y:S02]  /*0620*/  @P4 LEA.HI R4, R0, R0, RZ, 0x1 ;  /* 0x0000000000044211 */ /* 0x000fe400078f08ff */
[----:B------:R-:W-:Y:S01]  /*0630*/  IMAD.IADD R5, R2, 0x1, -R3 ;  /* 0x0000000102057824 */ /* 0x000fe200078e0a03 */
[----:B------:R-:W-:Y:S02]  /*0640*/  SEL R3, RZ, 0x1, !P0 ;  /* 0x00000001ff037807 */ /* 0x000fe40004000000 */
[----:B------:R-:W-:Y:S02]  /*0650*/  @P4 SHF.R.S32.HI R4, RZ, 0x1, R4 ;  /* 0x00000001ff044819 */ /* 0x000fe40000011404 */
[----:B------:R-:W-:Y:S02]  /*0660*/  LOP3.LUT P2, RZ, R10, R5, RZ, 0xfc, !PT ;  /* 0x000000050aff7212 */ /* 0x000fe4000784fcff */
[----:B------:R-:W-:Y:S01]  /*0670*/  @P4 ISETP.NE.AND P5, PT, R4, R7, PT ;  /* 0x000000070400420c */ /* 0x000fe20003fa5270 */
[----:B------:R-:W-:Y:S01]  /*0680*/  IMAD.MOV.U32 R4, RZ, RZ, 0x1 ;  /* 0x00000001ff047424 */ /* 0x000fe200078e00ff */
[----:B------:R-:W-:-:S02]  /*0690*/  SEL R2, RZ, 0x1, P2 ;  /* 0x00000001ff027807 */ /* 0x000fc40001000000 */
[----:B------:R-:W-:Y:S02]  /*06a0*/  @P4 SEL R4, RZ, 0x1, P5 ;  /* 0x00000001ff044807 */ /* 0x000fe40002800000 */
[----:B------:R-:W-:Y:S02]  /*06b0*/  SEL R2, R2, 0x2, P3 ;  /* 0x0000000202027807 */ /* 0x000fe40001800000 */
[----:B------:R-:W-:Y:S01]  /*06c0*/  LOP3.LUT R4, R4, R3, RZ, 0xc0, !PT ;  /* 0x0000000304047212 */ /* 0x000fe200078ec0ff */
[----:B------:R-:W-:Y:S06]  /*06d0*/  @!P1 BRA `(.L_x_3) ;  /* 0x0000000000089947 */ /* 0x000fec0003800000 */
[----:B-1234-:R-:W-:Y:S01]  /*06e0*/  UCGABAR_ARV ;  /* 0x00000000000079c7 */ /* 0x01efe20008000000 */
[----:B------:R-:W-:Y:S05]  /*06f0*/  BRA `(.L_x_4) ;  /* 0x0000000000047947 */ /* 0x000fea0003800000 */
.L_x_3:
[----:B-1234-:R-:W-:Y:S01]  /*0700*/  NOP ;  /* 0x0000000000007918 */ /* 0x01efe20000000000 */
.L_x_4:
[----:B------:R-:W-:Y:S01]  /*0710*/  ULDC.64 UR4, c[0x0][0x618] ;  /* 0x0001860000047ab9 */ /* 0x000fe20000000a00 */
[----:B------:R-:W-:Y:S01]  /*0720*/  ULDC.64 UR12, c[0x0][0x208] ;  /* 0x00008200000c7ab9 */ /* 0x000fe20000000a00 */
[----:B------:R-:W-:-:S04]  /*0730*/  ISETP.NE.U32.AND P0, PT, RZ, UR4, PT ;  /* 0x00000004ff007c0c */ /* 0x000fc8000bf05070 */
[----:B------:R-:W-:-:S13]  /*0740*/  ISETP.NE.AND.EX P0, PT, RZ, UR5, PT, P0 ;  /* 0x00000005ff007c0c */ /* 0x000fda000bf05300 */
[----:B------:R-:W-:Y:S05]  /*0750*/  @!P0 BRA `(.L_x_5) ;  /* 0x00000000001c8947 */ /* 0x000fea0003800000 */
[----:B------:R-:W0:Y:S02]  /*0760*/  LDC.64 R6, c[0x0][0x618] ;  /* 0x00018600ff067b82 */ /* 0x000e240000000a00 */
[----:B0-----:R-:W2:Y:S02]  /*0770*/  LDG.E.64 R6, desc[UR12][R6.64] ;  /* 0x0000000c06067981 */ /* 0x001ea4000c1e1b00 */
[----:B--2---:R-:W-:-:S04]  /*0780*/  ISETP.NE.U32.AND P0, PT, R6, RZ, PT ;  /* 0x000000ff0600720c */ /* 0x004fc80003f05070 */
[----:B------:R-:W-:-:S13]  /*0790*/  ISETP.NE.AND.EX P0, PT, R7, RZ, PT, P0 ;  /* 0x000000ff0700720c */ /* 0x000fda0003f05300 */
[----:B------:R-:W-:Y:S05]  /*07a0*/  @!P0 BRA `(.L_x_5) ;  /* 0x0000000000088947 */ /* 0x000fea0003800000 */
[----:B------:R0:W5:Y:S01]  /*07b0*/  LD.E R8, desc[UR12][R6.64] ;  /* 0x0000000c06087980 */ /* 0x000162000c101900 */
[----:B------:R-:W-:Y:S05]  /*07c0*/  BRA `(.L_x_6) ;  /* 0x0000000000207947 */ /* 0x000fea0003800000 */
.L_x_5:
[----:B------:R-:W-:Y:S02]  /*07d0*/  ULDC.64 UR4, c[0x0][0x608] ;  /* 0x0001820000047ab9 */ /* 0x000fe40000000a00 */
[----:B------:R-:W-:-:S04]  /*07e0*/  ISETP.NE.U32.AND P0, PT, RZ, UR4, PT ;  /* 0x00000004ff007c0c */ /* 0x000fc8000bf05070 */
[----:B------:R-:W-:-:S13]  /*07f0*/  ISETP.NE.AND.EX P0, PT, RZ, UR5, PT, P0 ;  /* 0x00000005ff007c0c */ /* 0x000fda000bf05300 */
[----:B------:R-:W-:Y:S05]  /*0800*/  @!P0 BRA `(.L_x_7) ;  /* 0x00000000000c8947 */ /* 0x000fea0003800000 */
[----:B------:R-:W0:Y:S02]  /*0810*/  LDC.64 R8, c[0x0][0x608] ;  /* 0x00018200ff087b82 */ /* 0x000e240000000a00 */
[----:B0-----:R1:W5:Y:S01]  /*0820*/  LDG.E R8, desc[UR12][R8.64] ;  /* 0x0000000c08087981 */ /* 0x001362000c1e1900 */
[----:B------:R-:W-:Y:S05]  /*0830*/  BRA `(.L_x_6) ;  /* 0x0000000000047947 */ /* 0x000fea0003800000 */
.L_x_7:
[----:B------:R-:W2:Y:S02]  /*0840*/  LDC R8, c[0x0][0x600] ;  /* 0x00018000ff087b82 */ /* 0x000ea40000000800 */
.L_x_6:
[----:B------:R-:W-:Y:S02]  /*0850*/  ULDC.64 UR4, c[0x0][0x620] ;  /* 0x0001880000047ab9 */ /* 0x000fe40000000a00 */
[----:B------:R-:W-:-:S04]  /*0860*/  ISETP.NE.U32.AND P0, PT, RZ, UR4, PT ;  /* 0x00000004ff007c0c */ /* 0x000fc8000bf05070 */
[----:B------:R-:W-:-:S13]  /*0870*/  ISETP.NE.AND.EX P0, PT, RZ, UR5, PT, P0 ;  /* 0x00000005ff007c0c */ /* 0x000fda000bf05300 */
[----:B------:R-:W-:Y:S05]  /*0880*/  @!P0 BRA `(.L_x_8) ;  /* 0x00000000001c8947 */ /* 0x000fea0003800000 */
[----:B0-----:R-:W0:Y:S02]  /*0890*/  LDC.64 R6, c[0x0][0x620] ;  /* 0x00018800ff067b82 */ /* 0x001e240000000a00 */
[----:B0-----:R-:W3:Y:S02]  /*08a0*/  LDG.E.64 R6, desc[UR12][R6.64] ;  /* 0x0000000c06067981 */ /* 0x001ee4000c1e1b00 */
[----:B---3--:R-:W-:-:S04]  /*08b0*/  ISETP.NE.U32.AND P0, PT, R6, RZ, PT ;  /* 0x000000ff0600720c */ /* 0x008fc80003f05070 */
[----:B------:R-:W-:-:S13]  /*08c0*/  ISETP.NE.AND.EX P0, PT, R7, RZ, PT, P0 ;  /* 0x000000ff0700720c */ /* 0x000fda0003f05300 */
[----:B------:R-:W-:Y:S05]  /*08d0*/  @!P0 BRA `(.L_x_8) ;  /* 0x0000000000088947 */ /* 0x000fea0003800000 */
[----:B-1----:R0:W5:Y:S01]  /*08e0*/  LD.E R9, desc[UR12][R6.64] ;  /* 0x0000000c06097980 */ /* 0x002162000c101900 */
[----:B------:R-:W-:Y:S05]  /*08f0*/  BRA `(.L_x_9) ;  /* 0x0000000000207947 */ /* 0x000fea0003800000 */
.L_x_8:
[----:B------:R-:W-:Y:S02]  /*0900*/  ULDC.64 UR4, c[0x0][0x610] ;  /* 0x0001840000047ab9 */ /* 0x000fe40000000a00 */
[----:B------:R-:W-:-:S04]  /*0910*/  ISETP.NE.U32.AND P0, PT, RZ, UR4, PT ;  /* 0x00000004ff007c0c */ /* 0x000fc8000bf05070 */
[----:B------:R-:W-:-:S13]  /*0920*/  ISETP.NE.AND.EX P0, PT, RZ, UR5, PT, P0 ;  /* 0x00000005ff007c0c */ /* 0x000fda000bf05300 */
[----:B------:R-:W-:Y:S05]  /*0930*/  @!P0 BRA `(.L_x_10) ;  /* 0x00000000000c8947 */ /* 0x000fea0003800000 */
[----:B0-----:R-:W1:Y:S02]  /*0940*/  LDC.64 R6, c[0x0][0x610] ;  /* 0x00018400ff067b82 */ /* 0x001e640000000a00 */
[----:B-1----:R1:W5:Y:S01]  /*0950*/  LDG.E R9, desc[UR12][R6.64] ;  /* 0x0000000c06097981 */ /* 0x002362000c1e1900 */
[----:B------:R-:W-:Y:S05]  /*0960*/  BRA `(.L_x_9) ;  /* 0x0000000000047947 */ /* 0x000fea0003800000 */
.L_x_10:
[----:B-1----:R-:W3:Y:S02]  /*0970*/  LDC R9, c[0x0][0x604] ;  /* 0x00018100ff097b82 */ /* 0x002ee40000000800 */
.L_x_9:
[----:B------:R-:W4:Y:S01]  /*0980*/  LDC R3, c[0x0][0x3e8] ;  /* 0x0000fa00ff037b82 */ /* 0x000f220000000800 */
[----:B------:R-:W-:Y:S01]  /*0990*/  ULDC UR4, c[0x0][0x3dc] ;  /* 0x0000f70000047ab9 */ /* 0x000fe20000000800 */
[----:B------:R-:W-:Y:S01]  /*09a0*/  ULDC.64 UR6, c[0x0][0x3e0] ;  /* 0x0000f80000067ab9 */ /* 0x000fe20000000a00 */
[----:B------:R-:W-:Y:S02]  /*09b0*/  UIADD3 UR4, UR4, 0x3f, URZ ;  /* 0x0000003f04047890 */ /* 0x000fe4000fffe03f */
[----:B------:R-:W-:Y:S02]  /*09c0*/  UIMAD UR6, UR7, UR6, URZ ;  /* 0x00000006070672a4 */ /* 0x000fe4000f8e023f */
[----:B------:R-:W-:-:S04]  /*09d0*/  USHF.R.S32.HI UR5, URZ, 0x1f, UR4 ;  /* 0x0000001f3f057899 */ /* 0x000fc80008011404 */
[----:B------:R-:W-:-:S04]  /*09e0*/  ULEA.HI UR5, UR5, UR4, URZ, 0x6 ;  /* 0x0000000405057291 */ /* 0x000fc8000f8f303f */
[----:B------:R-:W-:Y:S01]  /*09f0*/  USHF.R.S32.HI UR15, URZ, 0x6, UR5 ;  /* 0x000000063f0f7899 */ /* 0x000fe20008011405 */
[----:B----4-:R-:W-:-:S05]  /*0a00*/  IMAD R3, R3, UR6, RZ ;  /* 0x0000000603037c24 */ /* 0x010fca000f8e02ff */
[----:B------:R-:W-:Y:S01]  /*0a10*/  IMAD R3, R3, UR15, RZ ;  /* 0x0000000f03037c24 */ /* 0x000fe2000f8e02ff */
[----:B------:R-:W-:Y:S06]  /*0a20*/  @!P1 BRA `(.L_x_11) ;  /* 0x00000000000c9947 */ /* 0x000fec0003800000 */
[----:B------:R-:W-:Y:S01]  /*0a30*/  UCGABAR_WAIT ;  /* 0x0000000000007dc7 */ /* 0x000fe20008000000 */
[----:B------:R-:W-:Y:S01]  /*0a40*/  CCTL.IVALL ;  /* 0x00000000ff00798f */ /* 0x000fe20002000000 */
[----:B------:R-:W-:Y:S05]  /*0a50*/  BRA `(.L_x_12) ;  /* 0x0000000000047947 */ /* 0x000fea0003800000 */
.L_x_11:
[----:B------:R-:W-:Y:S06]  /*0a60*/  BAR.SYNC.DEFER_BLOCKING 0x0 ;  /* 0x0000000000007b1d */ /* 0x000fec0000010000 */
.L_x_12:
[----:B------:R-:W-:-:S13]  /*0a70*/  ISETP.NE.AND P0, PT, R10, RZ, PT ;  /* 0x000000ff0a00720c */ /* 0x000fda0003f05270 */
[----:B------:R-:W-:Y:S05]  /*0a80*/  @!P0 BRA `(.L_x_13) ;  /* 0x0000008800788947 */ /* 0x000fea0003800000 */
[----:B------:R-:W-:-:S13]  /*0a90*/  ISETP.NE.AND P0, PT, R10, 0x1, PT ;  /* 0x000000010a00780c */ /* 0x000fda0003f05270 */
[----:B------:R-:W-:Y:S05]  /*0aa0*/  @P0 EXIT ;  /* 0x000000000000094d */ /* 0x000fea0003800000 */
[----:B------:R-:W-:Y:S01]  /*0ab0*/  ISETP.GE.AND P0, PT, R3, 0x1, PT ;  /* 0x000000010300780c */ /* 0x000fe20003f06270 */
[----:B------:R-:W-:Y:S01]  /*0ac0*/  UMOV UR4, URZ ;  /* 0x0000003f00047c82 */ /* 0x000fe20008000000 */
[----:B------:R-:W-:Y:S02]  /*0ad0*/  CS2R R86, SRZ ;  /* 0x0000000000567805 */ /* 0x000fe4000001ff00 */
[----:B------:R-:W-:Y:S02]  /*0ae0*/  CS2R R88, SRZ ;  /* 0x0000000000587805 */ /* 0x000fe4000001ff00 */
[----:B------:R-:W-:Y:S02]  /*0af0*/  CS2R R90, SRZ ;  /* 0x00000000005a7805 */ /* 0x000fe4000001ff00 */
[----:B------:R-:W-:Y:S02]  /*0b00*/  CS2R R92, SRZ ;  /* 0x00000000005c7805 */ /* 0x000fe4000001ff00 */
[----:B------:R-:W-:-:S02]  /*0b10*/  CS2R R94, SRZ ;  /* 0x00000000005e7805 */ /* 0x000fc4000001ff00 */
[----:B------:R-:W-:Y:S02]  /*0b20*/  CS2R R96, SRZ ;  /* 0x0000000000607805 */ /* 0x000fe4000001ff00 */
        /* <DEDUP_REMOVED lines=57> */
[----:B------:R-:W-:Y:S01]  /*0ec0*/  CS2R R84, SRZ ;  /* 0x0000000000547805 */ /* 0x000fe2000001ff00 */
[----:B------:R-:W-:Y:S06]  /*0ed0*/  @!P0 BRA `(.L_x_14) ;  /* 0x0000000000d88947 */ /* 0x000fec0003800000 */
[----:B------:R-:W-:-:S04]  /*0ee0*/  LOP3.LUT R5, R2, 0x1, RZ, 0xfc, !PT ;  /* 0x0000000102057812 */ /* 0x000fc800078efcff */
[----:B------:R-:W-:-:S13]  /*0ef0*/  ISETP.NE.AND P1, PT, R5, 0x3, PT ;  /* 0x000000030500780c */ /* 0x000fda0003f25270 */
[----:B------:R-:W-:Y:S05]  /*0f00*/  @!P1 BRA `(.L_x_15) ;  /* 0x0000000000049947 */ /* 0x000fea0003800000 */
[----:B------:R-:W-:Y:S01]  /*0f10*/  BPT.TRAP 0x1 ;  /* 0x000000040000795c */ /* 0x000fe20000300000 */
.L_x_15:
[----:B------:R-:W4:Y:S01]  /*0f20*/  S2UR UR5, SR_CgaCtaId ;  /* 0x00000000000579c3 */ /* 0x000f220000008800 */
[----:B------:R-:W-:Y:S01]  /*0f30*/  SHF.L.U32 R5, RZ, 0x1f, RZ ;  /* 0x0000001fff057819 */ /* 0x000fe200000006ff */
[----:B------:R-:W-:Y:S02]  /*0f40*/  UMOV UR4, 0x400 ;  /* 0x0000040000047882 */ /* 0x000fe40000000000 */
[----:B----4-:R-:W-:-:S12]  /*0f50*/  ULEA UR4, UR5, UR4, 0x18 ;  /* 0x0000000405047291 */ /* 0x010fd8000f8ec03f */
.L_x_16:
[----:B01----:R-:W-:-:S04]  /*0f60*/  IMAD.U32 R6, RZ, RZ, UR4 ;  /* 0x00000004ff067e24 */ /* 0x003fc8000f8e00ff */
[----:B------:R0:W1:Y:S03]  /*0f70*/  SYNCS.PHASECHK.TRANS64.TRYWAIT P1, [R6+URZ+0x38000], R5 ;  /* 0x03800005060075a7 */ /* 0x000066000802017f */
[----:B-1----:R-:W-:Y:S05]  /*0f80*/  @!P1 NANOSLEEP.SYNCS 0x989680 ;  /* 0x009896800000995d */ /* 0x002fea0003900000 */
[----:B------:R-:W1:Y:S02]  /*0f90*/  @!P1 SYNCS.PHASECHK.TRANS64 P1, [R6+URZ+0x38000], R5 ;  /* 0x03800005060095a7 */ /* 0x000e64000802007f */
[----:B-1----:R-:W-:Y:S05]  /*0fa0*/  @!P1 BRA `(.L_x_16) ;  /* 0xfffffffc00ec9947 */ /* 0x002fea000383ffff */
[----:B------:R-:W-:Y:S01]  /*0fb0*/  UIADD3 UR5, UR4, 0x1c000, URZ ;  /* 0x0001c00004057890 */ /* 0x000fe2000fffe03f */
[----:B------:R-:W-:Y:S01]  /*0fc0*/  WARPGROUP.ARRIVE ;  /* 0x00000000000079c5 */ /* 0x000fe20000000000 */
[----:B------:R-:W-:Y:S02]  /*0fd0*/  USHF.R.U32.HI UR4, URZ, 0x4, UR4 ;  /* 0x000000043f047899 */ /* 0x000fe40008011604 */
[----:B------:R-:W-:Y:S02]  /*0fe0*/  USHF.R.U32.HI UR5, URZ, 0x4, UR5 ;  /* 0x000000043f057899 */ /* 0x000fe40008011605 */
[----:B------:R-:W-:Y:S02]  /*0ff0*/  ULOP3.LUT UR4, UR4, 0x3fff, URZ, 0xc0, !UPT ;  /* 0x00003fff04047892 */ /* 0x000fe4000f8ec03f */
[----:B------:R-:W-:Y:S02]  /*1000*/  ULOP3.LUT UR5, UR5, 0x3fff, URZ, 0xc0, !UPT ;  /* 0x00003fff05057892 */ /* 0x000fe4000f8ec03f */
[----:B------:R-:W-:-:S02]  /*1010*/  ULOP3.LUT UR8, UR4, 0x10000, URZ, 0xfc, !UPT ;  /* 0x0001000004087892 */ /* 0x000fc4000f8efc3f */
[----:B------:R-:W-:Y:S01]  /*1020*/  ULOP3.LUT UR9, UR5, 0x10000, URZ, 0xfc, !UPT ;  /* 0x0001000005097892 */ /* 0x000fe2000f8efc3f */
[----:B------:R-:W-:Y:S02]  /*1030*/  UMOV UR7, 0x40000040 ;  /* 0x4000004000077882 */ /* 0x000fe40000000000 */
[----:B------:R-:W-:Y:S02]  /*1040*/  UMOV UR5, 0x40000040 ;  /* 0x4000004000057882 */ /* 0x000fe40000000000 */
[----:B------:R-:W-:Y:S02]  /*1050*/  UMOV UR4, UR8 ;  /* 0x0000000800047c82 */ /* 0x000fe40008000000 */
[----:B------:R-:W-:Y:S02]  /*1060*/  UMOV UR6, UR9 ;  /* 0x0000000900067c82 */ /* 0x000fe40008000000 */
[----:B------:R-:W-:Y:S01]  /*1070*/  HGMMA.64x128x16.F32.BF16 R88, gdesc[UR4], RZ, !UPT ;  /* 0x01e00000045879f0 */ /* 0x000fe2000c7018ff */
[----:B------:R-:W-:Y:S01]  /*1080*/  UIADD3 UR4, UR8, 0x200, URZ ;  /* 0x0000020008047890 */ /* 0x000fe2000fffe03f */
[----:B------:R-:W-:-:S10]  /*1090*/  UMOV UR5, 0x40000040 ;  /* 0x4000004000057882 */ /* 0x000fd40000000000 */
[----:B------:R-:W-:Y:S01]  /*10a0*/  HGMMA.64x128x16.F32.BF16 R24, gdesc[UR4], RZ, !UPT ;  /* 0x01e00000041879f0 */ /* 0x000fe2000c7018ff */
[----:B------:R-:W-:Y:S02]  /*10b0*/  UIADD3 UR4, UR8, 0x2, URZ ;  /* 0x0000000208047890 */ /* 0x000fe4000fffe03f */
[----:B------:R-:W-:Y:S01]  /*10c0*/  UIADD3 UR6, UR9, 0x2, URZ ;  /* 0x0000000209067890 */ /* 0x000fe2000fffe03f */
[----:B------:R-:W-:Y:S01]  /*10d0*/  UMOV UR5, 0x40000040 ;  /* 0x4000004000057882 */ /* 0x000fe20000000000 */
[----:B------:R-:W-:-:S07]  /*10e0*/  UMOV UR7, 0x40000040 ;  /* 0x4000004000077882 */ /* 0x000fce0000000000 */
[----:B------:R-:W-:Y:S01]  /*10f0*/  HGMMA.64x128x16.F32.BF16 R88, gdesc[UR4], R88 ;  /* 0x01e00000045879f0 */ /* 0x000fe20008701858 */
[----:B------:R-:W-:Y:S01]  /*1100*/  UIADD3 UR4, UR8, 0x202, URZ ;  /* 0x0000020208047890 */ /* 0x000fe2000fffe03f */
[----:B------:R-:W-:-:S10]  /*1110*/  UMOV UR5, 0x40000040 ;  /* 0x4000004000057882 */ /* 0x000fd40000000000 */
[----:B------:R-:W-:Y:S01]  /*1120*/  HGMMA.64x128x16.F32.BF16 R24, gdesc[UR4], R24 ;  /* 0x01e00000041879f0 */ /* 0x000fe20008701818 */
        /* <DEDUP_REMOVED lines=15> */
[----:B------:R-:W-:Y:S01]  /*1220*/  HGMMA.64x128x16.F32.BF16 R24, gdesc[UR4], R24, gsb0 ;  /* 0x01e00000041879f0 */ /* 0x000fe20008001818 */
[----:B------:R-:W-:-:S05]  /*1230*/  UMOV UR4, 0x1 ;  /* 0x0000000100047882 */ /* 0x000fca0000000000 */
.L_x_14:
[----:B01----:R-:W-:-:S05]  /*1240*/  VIMNMX R6, R3, 0x1, PT ;  /* 0x0000000103067848 */ /* 0x003fca0003fe0100 */
[----:B------:R-:W-:-:S05]  /*1250*/  IMAD.IADD R5, R3, 0x1, -R6 ;  /* 0x0000000103057824 */ /* 0x000fca00078e0a06 */
[----:B------:R-:W-:-:S13]  /*1260*/  ISETP.GE.AND P1, PT, R5, 0x1, PT ;  /* 0x000000010500780c */ /* 0x000fda0003f26270 */
[----:B------:R-:W-:Y:S05]  /*1270*/  @!P1 BRA `(.L_x_17) ;  /* 0x00000004004c9947 */ /* 0x000fea0003800000 */
[----:B------:R-:W0:Y:S01]  /*1280*/  S2UR UR6, SR_CgaCtaId ;  /* 0x00000000000679c3 */ /* 0x000e220000008800 */
[----:B------:R-:W-:Y:S01]  /*1290*/  UMOV UR5, 0x400 ;  /* 0x0000040000057882 */ /* 0x000fe20000000000 */
[----:B------:R-:W-:Y:S01]  /*12a0*/  LOP3.LUT R12, R2, 0x1, RZ, 0xfc, !PT ;  /* 0x00000001020c7812 */ /* 0x000fe200078efcff */
[----:B------:R-:W-:Y:S01]  /*12b0*/  IMAD.MOV.U32 R11, RZ, RZ, RZ ;  /* 0x000000ffff0b7224 */ /* 0x000fe200078e00ff */
[----:B------:R-:W-:Y:S01]  /*12c0*/  UISETP.NE.U32.AND UP0, UPT, UR4, URZ, UPT ;  /* 0x0000003f0400728c */ /* 0x000fe2000bf05070 */
[----:B------:R-:W-:Y:S02]  /*12d0*/  IMAD.MOV.U32 R3, RZ, RZ, R5 ;  /* 0x000000ffff037224 */ /* 0x000fe400078e0005 */
[----:B------:R-:W-:Y:S01]  /*12e0*/  IMAD.MOV.U32 R6, RZ, RZ, RZ ;  /* 0x000000ffff067224 */ /* 0x000fe200078e00ff */
[----:B0-----:R-:W-:-:S04]  /*12f0*/  ULEA UR7, UR6, UR5, 0x18 ;  /* 0x0000000506077291 */ /* 0x001fc8000f8ec03f */
[----:B------:R-:W-:Y:S02]  /*1300*/  UIADD3 UR6, UR7, 0x1c000, URZ ;  /* 0x0001c00007067890 */ /* 0x000fe4000fffe03f */
[----:B------:R-:W-:Y:S02]  /*1310*/  USHF.R.U32.HI UR5, URZ, 0x4, UR7 ;  /* 0x000000043f057899 */ /* 0x000fe40008011607 */
[----:B------:R-:W-:Y:S02]  /*1320*/  USHF.R.U32.HI UR6, URZ, 0x4, UR6 ;  /* 0x000000043f067899 */ /* 0x000fe40008011606 */
[----:B------:R-:W-:Y:S02]  /*1330*/  ULOP3.LUT UR5, UR5, 0x3fff, URZ, 0xc0, !UPT ;  /* 0x00003fff05057892 */ /* 0x000fe4000f8ec03f */
[----:B------:R-:W-:Y:S02]  /*1340*/  ULOP3.LUT UR6, UR6, 0x3fff, URZ, 0xc0, !UPT ;  /* 0x00003fff06067892 */ /* 0x000fe4000f8ec03f */
[----:B------:R-:W-:-:S02]  /*1350*/  ULOP3.LUT UR14, UR5, 0x10000, URZ, 0xfc, !UPT ;  /* 0x00010000050e7892 */ /* 0x000fc4000f8efc3f */
[----:B------:R-:W-:-:S12]  /*1360*/  ULOP3.LUT UR15, UR6, 0x10000, URZ, 0xfc, !UPT ;  /* 0x00010000060f7892 */ /* 0x000fd8000f8efc3f */
.L_x_22:
[----:B------:R-:W-:-:S13]  /*1370*/  ISETP.NE.AND P2, PT, R12, 0x3, PT ;  /* 0x000000030c00780c */ /* 0x000fda0003f45270 */
[----:B------:R-:W-:Y:S05]  /*1380*/  @!P2 BRA `(.L_x_18) ;  /* 0x000000000004a947 */ /* 0x000fea0003800000 */
[----:B------:R-:W-:Y:S01]  /*1390*/  BPT.TRAP 0x1 ;  /* 0x000000040000795c */ /* 0x000fe20000300000 */
.L_x_18:
[----:B------:R-:W-:Y:S01]  /*13a0*/  SHF.L.U32 R7, R11, 0x1f, RZ ;  /* 0x0000001f0b077819 */ /* 0x000fe200000006ff */
[----:B------:R-:W-:-:S12]  /*13b0*/  ULEA UR5, UR4, UR7, 0x3 ;  /* 0x0000000704057291 */ /* 0x000fd8000f8e183f */
.L_x_19:
[----:B0-----:R-:W-:-:S04]  /*13c0*/  IMAD.U32 R10, RZ, RZ, UR5 ;  /* 0x00000005ff0a7e24 */ /* 0x001fc8000f8e00ff */
[----:B------:R0:W1:Y:S03]  /*13d0*/  SYNCS.PHASECHK.TRANS64.TRYWAIT P1, [R10+URZ+0x38000], R7 ;  /* 0x038000070a0075a7 */ /* 0x000066000802017f */
[----:B-1----:R-:W-:Y:S05]  /*13e0*/  @!P1 NANOSLEEP.SYNCS 0x989680 ;  /* 0x009896800000995d */ /* 0x002fea0003900000 */
[----:B------:R-:W1:Y:S02]  /*13f0*/  @!P1 SYNCS.PHASECHK.TRANS64 P1, [R10+URZ+0x38000], R7 ;  /* 0x038000070a0095a7 */ /* 0x000e64000802007f */
[----:B-1----:R-:W-:Y:S05]  /*1400*/  @!P1 BRA `(.L_x_19) ;  /* 0xfffffffc00ec9947 */ /* 0x002fea000383ffff */
[----:B------:R-:W-:Y:S01]  /*1410*/  ULEA UR5, UR4, UR14, 0xa ;  /* 0x0000000e04057291 */ /* 0x000fe2000f8e503f */
[----:B------:R-:W-:Y:S01]  /*1420*/  WARPGROUP.ARRIVE ;  /* 0x00000000000079c5 */ /* 0x000fe20000000000 */
[----:B------:R-:W-:Y:S01]  /*1430*/  ULEA UR6, UR4, UR15, 0xa ;  /* 0x0000000f04067291 */ /* 0x000fe2000f8e503f */
[----:B------:R-:W-:Y:S01]  /*1440*/  UMOV UR9, 0x40000040 ;  /* 0x4000004000097882 */ /* 0x000fe20000000000 */
[----:B------:R-:W-:-:S03]  /*1450*/  UMOV UR11, 0x40000040 ;  /* 0x40000040000b7882 */ /* 0x000fc60000000000 */
[----:B------:R-:W-:Y:S02]  /*1460*/  UMOV UR8, UR5 ;  /* 0x0000000500087c82 */ /* 0x000fe40008000000 */
[----:B------:R-:W-:Y:S02]  /*1470*/  UMOV UR10, UR6 ;  /* 0x00000006000a7c82 */ /* 0x000fe40008000000 */
[----:B------:R-:W-:Y:S01]  /*1480*/  HGMMA.64x128x16.F32.BF16 R88, gdesc[UR8], R88, UP0 ;  /* 0x01e00000085879f0 */ /* 0x000fe2000bf01858 */
[----:B------:R-:W-:Y:S01]  /*1490*/  UIADD3 UR8, UR5, 0x200, URZ ;  /* 0x0000020005087890 */ /* 0x000fe2000fffe03f */
[----:B------:R-:W-:-:S10]  /*14a0*/  UMOV UR9, 0x40000040 ;  /* 0x4000004000097882 */ /* 0x000fd40000000000 */
[----:B------:R-:W-:Y:S01]  /*14b0*/  HGMMA.64x128x16.F32.BF16 R24, gdesc[UR8], R24, UP0 ;  /* 0x01e00000081879f0 */ /* 0x000fe2000bf01818 */
        /* <DEDUP_REMOVED lines=23> */
[----:B------:R-:W-:Y:S03]  /*1630*/  HGMMA.64x128x16.F32.BF16 R24, gdesc[UR8], R24, gsb0 ;  /* 0x01e00000081879f0 */ /* 0x000fe60008001818 */
[----:B------:R-:W-:Y:S02]  /*1640*/  WARPGROUP.DEPBAR.LE gsb0, 0x1 ;  /* 0x00008000000079c5 */ /* 0x000fe40000010100 */
[----:B------:R-:W-:Y:S05]  /*1650*/  @!P2 BRA `(.L_x_20) ;  /* 0x000000000004a947 */ /* 0x000fea0003800000 */
[----:B------:R-:W-:Y:S01]  /*1660*/  BPT.TRAP 0x1 ;  /* 0x000000040000795c */ /* 0x000fe20000300000 */
.L_x_20:
[----:B------:R-:W-:-:S13]  /*1670*/  ISETP.NE.AND P1, PT, R4, RZ, PT ;  /* 0x000000ff0400720c */ /* 0x000fda0003f25270 */
[----:B0-----:R-:W-:-:S05]  /*1680*/  @P1 LEA R7, R6, UR7, 0x3 ;  /* 0x0000000706071c11 */ /* 0x001fca000f8e18ff */
[----:B------:R-:W-:-:S05]  /*1690*/  @P1 VIADD R7, R7, 0x38038 ;  /* 0x0003803807071836 */ /* 0x000fca0000000000 */
[----:B------:R-:W-:-:S04]  /*16a0*/  @P1 PRMT R7, R0, 0x654, R7 ;  /* 0x0000065400071816 */ /* 0x000fc80000000007 */
[----:B------:R0:W-:Y:S01]  /*16b0*/  @P1 SYNCS.ARRIVE.TRANS64.RED.A1T0 RZ, [R7+URZ], RZ ;  /* 0x000000ff07ff19a7 */ /* 0x0001e2000810043f */
[----:B------:R-:W-:-:S13]  /*16c0*/  ISETP.GT.U32.AND P1, PT, R2, 0x1, PT ;  /* 0x000000010200780c */ /* 0x000fda0003f24070 */
[----:B0-----:R-:W-:Y:S05]  /*16d0*/  @P1 BRA `(.L_x_21) ;  /* 0x0000000000041947 */ /* 0x001fea0003800000 */
[----:B------:R-:W-:Y:S01]  /*16e0*/  BPT.TRAP 0x1 ;  /* 0x000000040000795c */ /* 0x000fe20000300000 */
.L_x_21:
[----:B------:R-:W-:Y:S01]  /*16f0*/  UIADD3 UR4, UR4, 0x1, URZ ;  /* 0x0000000104047890 */ /* 0x000fe2000fffe03f */
[C---:B------:R-:W-:Y:S01]  /*1700*/  ISETP.GT.AND P2, PT, R3.reuse, 0x1, PT ;  /* 0x000000010300780c */ /* 0x040fe20003f44270 */
[----:B------:R-:W-:Y:S02]  /*1710*/  VIADD R6, R6, 0x1 ;  /* 0x0000000106067836 */ /* 0x000fe40000000000 */
[----:B------:R-:W-:Y:S01]  /*1720*/  UISETP.NE.AND UP0, UPT, UR4, 0x7, UPT ;  /* 0x000000070400788c */ /* 0x000fe2000bf05270 */
[----:B------:R-:W-:Y:S02]  /*1730*/  VIADD R3, R3, 0xffffffff ;  /* 0xffffffff03037836 */ /* 0x000fe40000000000 */
[C---:B------:R-:W-:Y:S01]  /*1740*/  ISETP.NE.AND P1, PT, R6.reuse, 0x7, PT ;  /* 0x000000070600780c */ /* 0x040fe20003f25270 */
[----:B------:R-:W-:Y:S02]  /*1750*/  USEL UR5, URZ, 0x1, UP0 ;  /* 0x000000013f057887 */ /* 0x000fe40008000000 */
[----:B------:R-:W-:Y:S01]  /*1760*/  USEL UR4, UR4, URZ, UP0 ;  /* 0x0000003f04047287 */ /* 0x000fe20008000000 */
[----:B------:R-:W-:Y:S01]  /*1770*/  SEL R6, R6, RZ, P1 ;  /* 0x000000ff06067207 */ /* 0x000fe20000800000 */
[----:B------:R-:W-:-:S02]  /*1780*/  UPLOP3.LUT UP0, UPT, UPT, UPT, UPT, 0x80, 0x0 ;  /* 0x000000000000789c */ /* 0x000fc40003f0f070 */
[----:B------:R-:W-:Y:S01]  /*1790*/  LOP3.LUT R11, R11, UR5, RZ, 0x3c, !PT ;  /* 0x000000050b0b7c12 */ /* 0x000fe2000f8e3cff */
[----:B------:R-:W-:Y:S08]  /*17a0*/  @P2 BRA `(.L_x_22) ;  /* 0xfffffff800f02947 */ /* 0x000ff0000383ffff */
.L_x_17:
[----:B------:R-:W-:Y:S02]  /*17b0*/  WARPGROUP.DEPBAR.LE gsb0, 0x0 ;  /* 0x00008000000079c5 */ /* 0x000fe40000010000 */
[----:B------:R-:W-:Y:S05]  /*17c0*/  @!P0 BRA `(.L_x_23) ;  /* 0x00000000005c8947 */ /* 0x000fea0003800000 */
[----:B------:R-:W-:-:S04]  /*17d0*/  LOP3.LUT R3, R2, 0x1, RZ, 0xfc, !PT ;  /* 0x0000000102037812 */ /* 0x000fc800078efcff */
[----:B------:R-:W-:-:S13]  /*17e0*/  ISETP.NE.AND P0, PT, R3, 0x3, PT ;  /* 0x000000030300780c */ /* 0x000fda0003f05270 */
[----:B------:R-:W-:Y:S05]  /*17f0*/  @!P0 BRA `(.L_x_24) ;  /* 0x0000000000048947 */ /* 0x000fea0003800000 */
[----:B------:R-:W-:Y:S01]  /*1800*/  BPT.TRAP 0x1 ;  /* 0x000000040000795c */ /* 0x000fe20000300000 */
.L_x_24:
[----:B------:R-:W-:Y:S01]  /*1810*/  ISETP.NE.AND P0, PT, R4, RZ, PT ;  /* 0x000000ff0400720c */ /* 0x000fe20003f05270 */
[----:B------:R-:W-:Y:S01]  /*1820*/  BSSY B0, `(.L_x_25) ;  /* 0x000000f000007945 */ /* 0x000fe20003800000 */
[----:B------:R-:W-:-:S11]  /*1830*/  ISETP.GT.U32.AND P1, PT, R2, 0x1, PT ;  /* 0x000000010200780c */ /* 0x000fd60003f24070 */
[----:B------:R-:W-:Y:S05]  /*1840*/  @!P0 BRA `(.L_x_26) ;  /* 0x0000000000308947 */ /* 0x000fea0003800000 */
[----:B------:R-:W0:Y:S01]  /*1850*/  S2R R4, SR_CgaCtaId ;  /* 0x0000000000047919 */ /* 0x000e220000008800 */
[----:B------:R-:W-:-:S04]  /*1860*/  IMAD.WIDE.U32 R2, R5, 0x24924925, RZ ;  /* 0x2492492505027825 */ /* 0x000fc800078e00ff */
[----:B------:R-:W-:-:S05]  /*1870*/  IMAD.IADD R2, R5, 0x1, -R3 ;  /* 0x0000000105027824 */ /* 0x000fca00078e0a03 */
[----:B------:R-:W-:Y:S02]  /*1880*/  LEA.HI R2, R2, R3, RZ, 0x1f ;  /* 0x0000000302027211 */ /* 0x000fe400078ff8ff */
[----:B------:R-:W-:Y:S02]  /*1890*/  MOV R3, 0x400 ;  /* 0x0000040000037802 */ /* 0x000fe40000000f00 */
[----:B------:R-:W-:-:S05]  /*18a0*/  SHF.R.U32.HI R2, RZ, 0x2, R2 ;  /* 0x00000002ff027819 */ /* 0x000fca0000011602 */
[----:B------:R-:W-:Y:S01]  /*18b0*/  IMAD R2, R2, -0x7, R5 ;  /* 0xfffffff902027824 */ /* 0x000fe200078e0205 */
[----:B0-----:R-:W-:-:S05]  /*18c0*/  LEA R3, R4, R3, 0x18 ;  /* 0x0000000304037211 */ /* 0x001fca00078ec0ff */
[----:B------:R-:W-:-:S04]  /*18d0*/  IMAD R2, R2, 0x8, R3 ;  /* 0x0000000802027824 */ /* 0x000fc800078e0203 */
[----:B------:R-:W-:-:S05]  /*18e0*/  VIADD R3, R2, 0x38038 ;  /* 0x0003803802037836 */ /* 0x000fca0000000000 */
[----:B------:R-:W-:-:S04]  /*18f0*/  PRMT R3, R0, 0x654, R3 ;  /* 0x0000065400037816 */ /* 0x000fc80000000003 */
[----:B------:R0:W-:Y:S03]  /*1900*/  SYNCS.ARRIVE.TRANS64.RED.A1T0 RZ, [R3+URZ], RZ ;  /* 0x000000ff03ff79a7 */ /* 0x0001e6000810043f */
.L_x_26:
[----:B------:R-:W-:Y:S05]  /*1910*/  BSYNC B0 ;  /* 0x0000000000007941 */ /* 0x000fea0003800000 */
.L_x_25:
[----:B------:R-:W-:Y:S05]  /*1920*/  @P1 BRA `(.L_x_23) ;  /* 0x0000000000041947 */ /* 0x000fea0003800000 */
[----:B------:R-:W-:Y:S01]  /*1930*/  BPT.TRAP 0x1 ;  /* 0x000000040000795c */ /* 0x000fe20000300000 */
.L_x_23:
[----:B------:R-:W0:Y:S01]  /*1940*/  S2R R0, SR_TID.X ;  /* 0x0000000000007919 */ /* 0x000e220000002100 */
[----:B------:R-:W-:Y:S01]  /*1950*/  ULDC.64 UR4, c[0x0][0x280] ;  /* 0x0000a00000047ab9 */ /* 0x000fe20000000a00 */
[----:B------:R-:W1:Y:S01]  /*1960*/  S2R R2, SR_CTAID.Y ;  /* 0x0000000000027919 */ /* 0x000e620000002600 */
[----:B------:R-:W4:Y:S01]  /*1970*/  S2R R13, SR_CTAID.X ;  /* 0x00000000000d7919 */ /* 0x000f220000002500 */
[----:B0-----:R-:W-:-:S04]  /*1980*/  SHF.R.S32.HI R3, RZ, 0x1f, R0 ;  /* 0x0000001fff037819 */ /* 0x001fc80000011400 */
[----:B------:R-:W-:-:S04]  /*1990*/  LEA.HI R3, R3, R0, RZ, 0x7 ;  /* 0x0000000003037211 */ /* 0x000fc800078f38ff */
[----:B------:R-:W-:Y:S01]  /*19a0*/  LOP3.LUT R3, R3, 0xffffff80, RZ, 0xc0, !PT ;  /* 0xffffff8003037812 */ /* 0x000fe200078ec0ff */
[----:B----4-:R-:W-:-:S04]  /*19b0*/  IMAD.SHL.U32 R4, R13, 0x80, RZ ;  /* 0x000000800d047824 */ /* 0x010fc800078e00ff */
[----:B------:R-:W-:Y:S02]  /*19c0*/  IMAD.IADD R5, R0, 0x1, -R3 ;  /* 0x0000000100057824 */ /* 0x000fe400078e0a03 */
[----:B-1----:R-:W-:-:S03]  /*19d0*/  IMAD.SHL.U32 R0, R2, 0x80, RZ ;  /* 0x0000008002007824 */ /* 0x002fc600078e00ff */
[----:B------:R-:W-:Y:S02]  /*19e0*/  SHF.R.S32.HI R6, RZ, 0x1f, R5 ;  /* 0x0000001fff067819 */ /* 0x000fe40000011405 */
[----:B------:R-:W-:Y:S02]  /*19f0*/  ISETP.GE.AND P0, PT, R0, UR5, PT ;  /* 0x0000000500007c0c */ /* 0x000fe4000bf06270 */
[----:B------:R-:W-:Y:S02]  /*1a00*/  LEA.HI R2, R6, R5, RZ, 0x2 ;  /* 0x0000000506027211 */ /* 0x000fe400078f10ff */
[----:B------:R-:W-:Y:S02]  /*1a10*/  ISETP.GE.OR P0, PT, R4, UR4, P0 ;  /* 0x0000000404007c0c */ /* 0x000fe40008706670 */
[--C-:B------:R-:W-:Y:S02]  /*1a20*/  SHF.R.S32.HI R10, RZ, 0x2, R2.reuse ;  /* 0x00000002ff0a7819 */ /* 0x100fe40000011402 */
[----:B------:R-:W-:-:S04]  /*1a30*/  SHF.R.S32.HI R3, RZ, 0x1f, R2 ;  /* 0x0000001fff037819 */ /* 0x000fc80000011402 */
[----:B------:R-:W-:-:S04]  /*1a40*/  LEA.HI R3, R3, R10, RZ, 0x3 ;  /* 0x0000000a03037211 */ /* 0x000fc800078f18ff */
[----:B------:R-:W-:Y:S01]  /*1a50*/  LOP3.LUT R3, R3, 0xfffffff8, RZ, 0xc0, !PT ;  /* 0xfffffff803037812 */ /* 0x000fe200078ec0ff */
[----:B------:R-:W-:Y:S06]  /*1a60*/  @P0 EXIT ;  /* 0x000000000000094d */ /* 0x000fec0003800000 */
[----:B------:R-:W0:Y:S01]  /*1a70*/  LDC.64 R16, c[0x0][0x658] ;  /* 0x00019600ff107b82 */ /* 0x000e220000000a00 */
[----:B------:R-:W-:Y:S01]  /*1a80*/  LOP3.LUT R2, R2, 0x7ffffffc, RZ, 0xc0, !PT ;  /* 0x7ffffffc02027812 */ /* 0x000fe200078ec0ff */
[----:B------:R-:W-:Y:S01]  /*1a90*/  IMAD.IADD R10, R10, 0x1, -R3 ;  /* 0x000000010a0a7824 */ /* 0x000fe200078e0a03 */
[----:B------:R-:W-:Y:S02]  /*1aa0*/  LEA.HI R3, R6, R5, RZ, 0x5 ;  /* 0x0000000506037211 */ /* 0x000fe400078f28ff */
[----:B---3-5:R-:W-:Y:S01]  /*1ab0*/  FSETP.NEU.AND P1, PT, R9, RZ, PT ;  /* 0x000000ff0900720b */ /* 0x028fe20003f2d000 */
[----:B------:R-:W-:Y:S01]  /*1ac0*/  IMAD.IADD R2, R5, 0x1, -R2 ;  /* 0x0000000105027824 */ /* 0x000fe200078e0a02 */
[----:B------:R-:W-:Y:S02]  /*1ad0*/  SHF.R.S32.HI R11, RZ, 0x1f, R10 ;  /* 0x0000001fff0b7819 */ /* 0x000fe4000001140a */
[----:B------:R-:W-:Y:S01]  /*1ae0*/  SHF.R.S32.HI R5, RZ, 0x5, R3 ;  /* 0x00000005ff057819 */ /* 0x000fe20000011403 */
[----:B------:R-:W-:-:S02]  /*1af0*/  IMAD.SHL.U32 R7, R2, 0x2, RZ ;  /* 0x0000000202077824 */ /* 0x000fc400078e00ff */
[----:B------:R-:W-:-:S03]  /*1b00*/  IMAD.WIDE R2, R13, 0x80, R10 ;  /* 0x000000800d027825 */ /* 0x000fc600078e020a */
[----:B------:R-:W-:Y:S01]  /*1b10*/  SHF.R.S32.HI R13, RZ, 0x1f, R7 ;  /* 0x0000001fff0d7819 */ /* 0x000fe20000011407 */
[C---:B------:R-:W-:Y:S01]  /*1b20*/  IMAD R11, R5.reuse, -0x10, -R4 ;  /* 0xfffffff0050b7824 */ /* 0x040fe200078e0a04 */
[----:B------:R-:W-:Y:S01]  /*1b30*/  IADD3 R4, P0, R0, R7, RZ ;  /* 0x0000000700047210 */ /* 0x000fe20007f1e0ff */
[----:B------:R-:W-:-:S03]  /*1b40*/  IMAD.WIDE R2, R5, 0x10, R2 ;  /* 0x0000001005027825 */ /* 0x000fc600078e0202 */
[----:B------:R-:W-:Y:S02]  /*1b50*/  LEA.HI.X.SX32 R5, R0, R13, 0x1, P0 ;  /* 0x0000000d00057211 */ /* 0x000fe400000f0eff */
[----:B------:R-:W-:Y:S01]  /*1b60*/  IADD3 R10, R11, UR4, -R10 ;  /* 0x000000040b0a7c10 */ /* 0x000fe2000fffe80a */
[-C--:B0-----:R-:W-:Y:S01]  /*1b70*/  IMAD R6, R3, R16.reuse, RZ ;  /* 0x0000001003067224 */ /* 0x081fe200078e02ff */
[----:B------:R-:W-:Y:S01]  /*1b80*/  IADD3 R0, -R7, UR5, -R0 ;  /* 0x0000000507007c10 */ /* 0x000fe2000fffe900 */
[----:B------:R-:W-:Y:S01]  /*1b90*/  IMAD.WIDE.U32 R14, R2, R16, R4 ;  /* 0x00000010020e7225 */ /* 0x000fe200078e0004 */
[----:B------:R-:W-:Y:S02]  /*1ba0*/  ISETP.GT.AND P2, PT, R10, RZ, PT ;  /* 0x000000ff0a00720c */ /* 0x000fe40003f44270 */
[--C-:B------:R-:W-:Y:S01]  /*1bb0*/  SHF.L.U64.HI R20, R16, 0x3, R17.reuse ;  /* 0x0000000310147819 */ /* 0x100fe20000010211 */
[----:B------:R-:W-:Y:S01]  /*1bc0*/  IMAD R19, R2, R17, R6 ;  /* 0x0000001102137224 */ /* 0x000fe200078e0206 */
[C---:B------:R-:W-:Y:S01]  /*1bd0*/  SHF.L.U64.HI R11, R16.reuse, 0x6, R17 ;  /* 0x00000006100b7819 */ /* 0x040fe20000010211 */
[----:B------:R-:W-:Y:S01]  /*1be0*/  IMAD.SHL.U32 R21, R16, 0x8, RZ ;  /* 0x0000000810157824 */ /* 0x000fe200078e00ff */
[----:B------:R-:W-:Y:S01]  /*1bf0*/  ISETP.GT.AND P0, PT, R0, RZ, P2 ;  /* 0x000000ff0000720c */ /* 0x000fe20001704270 */
[----:B------:R-:W-:-:S02]  /*1c00*/  IMAD.SHL.U32 R16, R16, 0x40, RZ ;  /* 0x0000004010107824 */ /* 0x000fc400078e00ff */
[----:B------:R-:W-:Y:S01]  /*1c10*/  IMAD.IADD R19, R15, 0x1, R19 ;  /* 0x000000010f137824 */ /* 0x000fe200078e0213 */
[----:B------:R-:W-:Y:S09]  /*1c20*/  @!P1 BRA `(.L_x_27) ;  /* 0x0000005000dc9947 */ /* 0x000ff20003800000 */
[----:B------:R-:W-:Y:S01]  /*1c30*/  ULDC.64 UR6, c[0x0][0x630] ;  /* 0x00018c0000067ab9 */ /* 0x000fe20000000a00 */
[----:B------:R-:W-:Y:S01]  /*1c40*/  ULDC.64 UR8, c[0x0][0x628] ;  /* 0x00018a0000087ab9 */ /* 0x000fe20000000a00 */
[----:B------:R-:W-:Y:S01]  /*1c50*/  IMAD R17, R3, UR6, RZ ;  /* 0x0000000603117c24 */ /* 0x000fe2000f8e02ff */
[----:B------:R-:W-:Y:S01]  /*1c60*/  ULDC.64 UR4, c[0x0][0x650] ;  /* 0x0001940000047ab9 */ /* 0x000fe20000000a00 */
[----:B------:R-:W-:-:S04]  /*1c70*/  IMAD.WIDE.U32 R6, R2, UR6, R4 ;  /* 0x0000000602067c25 */ /* 0x000fc8000f8e0004 */
[----:B------:R-:W-:Y:S01]  /*1c80*/  IMAD R17, R2, UR7, R17 ;  /* 0x0000000702117c24 */ /* 0x000fe2000f8e0211 */
[----:B------:R-:W-:-:S03]  /*1c90*/  LEA R12, P1, R6, UR8, 0x1 ;  /* 0x00000008060c7c11 */ /* 0x000fc6000f8208ff */
[----:B------:R-:W-:-:S05]  /*1ca0*/  IMAD.IADD R7, R7, 0x1, R17 ;  /* 0x0000000107077824 */ /* 0x000fca00078e0211 */
[----:B------:R-:W-:-:S05]  /*1cb0*/  LEA.HI.X R13, R6, UR9, R7, 0x1, P1 ;  /* 0x00000009060d7c11 */ /* 0x000fca00088f0c07 */
[----:B------:R-:W3:Y:S01]  /*1cc0*/  @P0 LDG.E.LTC128B.U16 R15, desc[UR12][R12.64] ;  /* 0x0000000c0c0f0981 */ /* 0x000ee2000c1e1520 */
[----:B------:R-:W-:Y:S01]  /*1cd0*/  ISETP.GT.AND P1, PT, R0, 0x1, P2 ;  /* 0x000000010000780c */ /* 0x000fe20001724270 */
[----:B------:R-:W-:Y:S01]  /*1ce0*/  BSSY B0, `(.L_x_28) ;  /* 0x000000b000007945 */ /* 0x000fe20003800000 */
[----:B---3--:R-:W-:-:S04]  /*1cf0*/  IMAD.U32 R6, R15, 0x10000, RZ ;  /* 0x000100000f067824 */ /* 0x008fc800078e00ff */
[----:B------:R-:W-:Y:S01]  /*1d00*/  FMUL R7, R6, R9 ;  /* 0x0000000906077220 */ /* 0x000fe20000400000 */
[----:B------:R-:W-:-:S03]  /*1d10*/  LEA R6, P3, R14, UR4, 0x1 ;  /* 0x000000040e067c11 */ /* 0x000fc6000f8608ff */
[----:B--2---:R-:W-:Y:S01]  /*1d20*/  FFMA R7, R88, R8, R7 ;  /* 0x0000000858077223 */ /* 0x004fe20000000007 */
[----:B------:R-:W-:-:S04]  /*1d30*/  PRMT R88, R15, 0x7610, R88 ;  /* 0x000076100f587816 */ /* 0x000fc80000000058 */
[----:B------:R-:W-:Y:S02]  /*1d40*/  F2FP.BF16.F32.PACK_AB R18, RZ, R7 ;  /* 0x00000007ff12723e */ /* 0x000fe400000010ff */
[----:B------:R-:W-:-:S05]  /*1d50*/  LEA.HI.X R7, R14, UR5, R19, 0x1, P3 ;  /* 0x000000050e077c11 */ /* 0x000fca00098f0c13 */
[----:B------:R0:W-:Y:S01]  /*1d60*/  @P0 STG.E.U16 desc[UR12][R6.64], R18 ;  /* 0x0000001206000986 */ /* 0x0001e2000c10150c */
[----:B------:R-:W-:Y:S05]  /*1d70*/  @!P1 BRA `(.L_x_29) ;  /* 0x0000000000049947 */ /* 0x000fea0003800000 */
[----:B------:R1:W5:Y:S02]  /*1d80*/  LDG.E.LTC128B.U16 R88, desc[UR12][R12.64+0x2] ;  /* 0x0000020c0c587981 */ /* 0x000364000c1e1520 */
.L_x_29:
[----:B------:R-:W-:Y:S05]  /*1d90*/  BSYNC B0 ;  /* 0x0000000000007941 */ /* 0x000fea0003800000 */
.L_x_28:
[----:B------:R-:W-:Y:S01]  /*1da0*/  USHF.L.U32 UR4, UR6, 0x3, URZ ;  /* 0x0000000306047899 */ /* 0x000fe2000800063f */
[----:B0----5:R-:W-:Y:S01]  /*1db0*/  IMAD.U32 R18, R88, 0x10000, RZ ;  /* 0x0001000058127824 */ /* 0x021fe200078e00ff */
[----:B------:R-:W-:Y:S01]  /*1dc0*/  USHF.L.U64.HI UR5, UR6, 0x3, UR7 ;  /* 0x0000000306057899 */ /* 0x000fe20008010207 */
[----:B------:R-:W-:Y:S02]  /*1dd0*/  ISETP.GT.AND P0, PT, R10, 0x8, PT ;  /* 0x000000080a00780c */ /* 0x000fe40003f04270 */
[----:B------:R-:W-:Y:S01]  /*1de0*/  FMUL R22, R18, R9 ;  /* 0x0000000912167220 */ /* 0x000fe20000400000 */
[----:B------:R-:W-:Y:S01]  /*1df0*/  IMAD.U32 R14, RZ, RZ, UR4 ;  /* 0x00000004ff0e7e24 */ /* 0x000fe2000f8e00ff */
[----:B------:R-:W-:Y:S01]  /*1e00*/  ISETP.GT.AND P3, PT, R0, RZ, P0 ;  /* 0x000000ff0000720c */ /* 0x000fe20000764270 */
[----:B------:R-:W-:Y:S02]  /*1e10*/  IMAD.U32 R15, RZ, RZ, UR5 ;  /* 0x00000005ff0f7e24 */ /* 0x000fe4000f8e00ff */
[----:B------:R-:W-:Y:S01]  /*1e20*/  FFMA R22, R89, R8, R22 ;  /* 0x0000000859167223 */ /* 0x000fe20000000016 */
[----:B------:R-:W-:-:S04]  /*1e30*/  IMAD.WIDE.U32 R18, R2, UR6, R14 ;  /* 0x0000000602127c25 */ /* 0x000fc8000f8e000e */
[----:B------:R-:W-:Y:S02]  /*1e40*/  F2FP.BF16.F32.PACK_AB R89, RZ, R22 ;  /* 0x00000016ff59723e */ /* 0x000fe400000010ff */
[----:B------:R-:W-:-:S03]  /*1e50*/  IADD3 R23, P4, R4, R18, RZ ;  /* 0x0000001204177210 */ /* 0x000fc60007f9e0ff */
[----:B------:R0:W-:Y:S01]  /*1e60*/  @P1 STG.E.U16 desc[UR12][R6.64+0x2], R89 ;  /* 0x0000025906001986 */ /* 0x0001e2000c10150c */
[----:B------:R-:W-:Y:S02]  /*1e70*/  IADD3.X R22, R5, R17, R19, P4, !PT ;  /* 0x0000001105167210 */ /* 0x000fe400027fe413 */
[----:B------:R-:W-:-:S04]  /*1e80*/  LEA R18, P4, R23, UR8, 0x1 ;  /* 0x0000000817127c11 */ /* 0x000fc8000f8808ff */
[----:B------:R-:W-:-:S05]  /*1e90*/  LEA.HI.X R19, R23, UR9, R22, 0x1, P4 ;  /* 0x0000000917137c11 */ /* 0x000fca000a0f0c16 */
[----:B------:R-:W2:Y:S01]  /*1ea0*/  @P3 LDG.E.LTC128B.U16 R88, desc[UR12][R18.64] ;  /* 0x0000000c12583981 */ /* 0x000ea2000c1e1520 */
[C---:B------:R-:W-:Y:S01]  /*1eb0*/  IMAD.SHL.U32 R17, R21.reuse, 0x2, RZ ;  /* 0x0000000215117824 */ /* 0x040fe200078e00ff */
[----:B------:R-:W-:Y:S01]  /*1ec0*/  SHF.L.U64.HI R21, R21, 0x1, R20 ;  /* 0x0000000115157819 */ /* 0x000fe20000010214 */
[----:B------:R-:W-:Y:S01]  /*1ed0*/  BSSY B0, `(.L_x_30) ;  /* 0x000000b000007945 */ /* 0x000fe20003800000 */
[----:B------:R-:W-:Y:S01]  /*1ee0*/  ISETP.GT.AND P1, PT, R0, 0x1, P0 ;  /* 0x000000010000780c */ /* 0x000fe20000724270 */
[----:B--2---:R-:W-:-:S04]  /*1ef0*/  IMAD.U32 R22, R88, 0x10000, RZ ;  /* 0x0001000058167824 */ /* 0x004fc800078e00ff */
[----:B------:R-:W-:Y:S01]  /*1f00*/  FMUL R23, R22, R9 ;  /* 0x0000000916177220 */ /* 0x000fe20000400000 */
[----:B------:R-:W-:-:S03]  /*1f10*/  IADD3 R22, P4, R17, R6, RZ ;  /* 0x0000000611167210 */ /* 0x000fc60007f9e0ff */
[----:B------:R-:W-:-:S05]  /*1f20*/  FFMA R23, R90, R8, R23 ;  /* 0x000000085a177223 */ /* 0x000fca0000000017 */
[----:B------:R-:W-:Y:S01]  /*1f30*/  F2FP.BF16.F32.PACK_AB R20, RZ, R23 ;  /* 0x00000017ff14723e */ /* 0x000fe200000010ff */
[----:B------:R-:W-:-:S05]  /*1f40*/  IMAD.X R23, R21, 0x1, R7, P4 ;  /* 0x0000000115177824 */ /* 0x000fca00020e0607 */
[----:B------:R0:W-:Y:S01]  /*1f50*/  @P3 STG.E.U16 desc[UR12][R22.64], R20 ;  /* 0x0000001416003986 */ /* 0x0001e2000c10150c */
[----:B------:R-:W-:Y:S05]  /*1f60*/  @!P1 BRA `(.L_x_31) ;  /* 0x0000000000049947 */ /* 0x000fea0003800000 */
[----:B------:R2:W5:Y:S02]  /*1f70*/  LDG.E.LTC128B.U16 R88, desc[UR12][R18.64+0x2] ;  /* 0x0000020c12587981 */ /* 0x000564000c1e1520 */
.L_x_31:
[----:B------:R-:W-:Y:S05]  /*1f80*/  BSYNC B0 ;  /* 0x0000000000007941 */ /* 0x000fea0003800000 */
.L_x_30:
[----:B0----5:R-:W-:Y:S01]  /*1f90*/  IMAD.U32 R20, R88, 0x10000, RZ ;  /* 0x0001000058147824 */ /* 0x021fe200078e00ff */
[----:B------:R-:W-:Y:S01]  /*1fa0*/  ISETP.GT.AND P3, PT, R0, 0x8, P2 ;  /* 0x000000080000780c */ /* 0x000fe20001764270 */
[----:B------:R-:W-:Y:S02]  /*1fb0*/  BSSY B0, `(.L_x_32) ;  /* 0x0000007000007945 */ /* 0x000fe40003800000 */
[----:B------:R-:W-:-:S04]  /*1fc0*/  FMUL R20, R20, R9 ;  /* 0x0000000914147220 */ /* 0x000fc80000400000 */
[----:B------:R-:W-:-:S05]  /*1fd0*/  FFMA R20, R91, R8, R20 ;  /* 0x000000085b147223 */ /* 0x000fca0000000014 */
[----:B------:R-:W-:-:S05]  /*1fe0*/  F2FP.BF16.F32.PACK_AB R20, RZ, R20 ;  /* 0x00000014ff14723e */ /* 0x000fca00000010ff */
[----:B------:R0:W-:Y:S01]  /*1ff0*/  @P1 STG.E.U16 desc[UR12][R22.64+0x2], R20 ;  /* 0x0000021416001986 */ /* 0x0001e2000c10150c */
[----:B------:R-:W-:Y:S05]  /*2000*/  @!P3 BRA `(.L_x_33) ;  /* 0x000000000004b947 */ /* 0x000fea0003800000 */
[----:B------:R3:W5:Y:S02]  /*2010*/  LDG.E.LTC128B.U16 R88, desc[UR12][R12.64+0x10] ;  /* 0x0000100c0c587981 */ /* 0x000764000c1e1520 */
.L_x_33:
[----:B------:R-:W-:Y:S05]  /*2020*/  BSYNC B0 ;  /* 0x0000000000007941 */ /* 0x000fea0003800000 */
.L_x_32:
        /* <DEDUP_REMOVED lines=9> */
.L_x_35:
[----:B------:R-:W-:Y:S05]  /*20c0*/  BSYNC B0 ;  /* 0x0000000000007941 */ /* 0x000fea0003800000 */
.L_x_34:
[----:B-----5:R-:W-:Y:S01]  /*20d0*/  IMAD.U32 R20, R88, 0x10000, RZ ;  /* 0x0001000058147824 */ /* 0x020fe200078e00ff */
        /* <DEDUP_REMOVED lines=8> */
.L_x_37:
[----:B------:R-:W-:Y:S05]  /*2160*/  BSYNC B0 ;  /* 0x0000000000007941 */ /* 0x000fea0003800000 */
.L_x_36:
        /* <DEDUP_REMOVED lines=9> */
.L_x_39:
[----:B------:R-:W-:Y:S05]  /*2200*/  BSYNC B0 ;  /* 0x0000000000007941 */ /* 0x000fea0003800000 */
.L_x_38:
        /* <DEDUP_REMOVED lines=9> */
.L_x_41:
[----:B------:R-:W-:Y:S05]  /*22a0*/  BSYNC B0 ;  /* 0x0000000000007941 */ /* 0x000fea0003800000 */
.L_x_40:
        /* <DEDUP_REMOVED lines=9> */
.L_x_43:
[----:B------:R-:W-:Y:S05]  /*2340*/  BSYNC B0 ;  /* 0x0000000000007941 */ /* 0x000fea0003800000 */
.L_x_42:
        /* <DEDUP_REMOVED lines=9> */
.L_x_45:
[----:B------:R-:W-:Y:S05]  /*23e0*/  BSYNC B0 ;  /* 0x0000000000007941 */ /* 0x000fea0003800000 */
.L_x_44:
        /* <DEDUP_REMOVED lines=9> */
.L_x_47:
[----:B------:R-:W-:Y:S05]  /*2480*/  BSYNC B0 ;  /* 0x0000000000007941 */ /* 0x000fea0003800000 */
.L_x_46:
        /* <DEDUP_REMOVED lines=9> */
.L_x_49:
[----:B------:R-:W-:Y:S05]  /*2520*/  BSYNC B0 ;  /* 0x0000000000007941 */ /* 0x000fea0003800000 */
.L_x_48:
        /* <DEDUP_REMOVED lines=9> */
.L_x_51:
[----:B------:R-:W-:Y:S05]  /*25c0*/  BSYNC B0 ;  /* 0x0000000000007941 */ /* 0x000fea0003800000 */
.L_x_50:
        /* <DEDUP_REMOVED lines=9> */
.L_x_53:
[----:B------:R-:W-:Y:S05]  /*2660*/  BSYNC B0 ;  /* 0x0000000000007941 */ /* 0x000fea0003800000 */
.L_x_52:
        /* <DEDUP_REMOVED lines=9> */
.L_x_55:
[----:B------:R-:W-:Y:S05]  /*2700*/  BSYNC B0 ;  /* 0x0000000000007941 */ /* 0x000fea0003800000 */
.L_x_54:
        /* <DEDUP_REMOVED lines=9> */
.L_x_57:
[----:B------:R-:W-:Y:S05]  /*27a0*/  BSYNC B0 ;  /* 0x0000000000007941 */ /* 0x000fea0003800000 */
.L_x_56:
        /* <DEDUP_REMOVED lines=9> */
.L_x_59:
[----:B------:R-:W-:Y:S05]  /*2840*/  BSYNC B0 ;  /* 0x0000000000007941 */ /* 0x000fea0003800000 */
.L_x_58:
        /* <DEDUP_REMOVED lines=9> */
.L_x_61:
[----:B------:R-:W-:Y:S05]  /*28e0*/  BSYNC B0 ;  /* 0x0000000000007941 */ /* 0x000fea0003800000 */
.L_x_60:
        /* <DEDUP_REMOVED lines=9> */
.L_x_63:
[----:B------:R-:W-:Y:S05]  /*2980*/  BSYNC B0 ;  /* 0x0000000000007941 */ /* 0x000fea0003800000 */
.L_x_62:
        /* <DEDUP_REMOVED lines=9> */
.L_x_65:
[----:B------:R-:W-:Y:S05]  /*2a20*/  BSYNC B0 ;  /* 0x0000000000007941 */ /* 0x000fea0003800000 */
.L_x_64:
        /* <DEDUP_REMOVED lines=9> */
.L_x_67:
[----:B------:R-:W-:Y:S05]  /*2ac0*/  BSYNC B0 ;  /* 0x0000000000007941 */ /* 0x000fea0003800000 */
.L_x_66:
        /* <DEDUP_REMOVED lines=9> */
.L_x_69:
[----:B------:R-:W-:Y:S05]  /*2b60*/  BSYNC B0 ;  /* 0x0000000000007941 */ /* 0x000fea0003800000 */
.L_x_68:
        /* <DEDUP_REMOVED lines=9> */
.L_x_71:
[----:B------:R-:W-:Y:S05]  /*2c00*/  BSYNC B0 ;  /* 0x0000000000007941 */ /* 0x000fea0003800000 */
.L_x_70:
        /* <DEDUP_REMOVED lines=9> */
.L_x_73:
[----:B------:R-:W-:Y:S05]  /*2ca0*/  BSYNC B0 ;  /* 0x0000000000007941 */ /* 0x000fea0003800000 */
.L_x_72:
        /* <DEDUP_REMOVED lines=9> */
.L_x_75:
[----:B------:R-:W-:Y:S05]  /*2d40*/  BSYNC B0 ;  /* 0x0000000000007941 */ /* 0x000fea0003800000 */
.L_x_74:
        /* <DEDUP_REMOVED lines=9> */
.L_x_77:
[----:B------:R-:W-:Y:S05]  /*2de0*/  BSYNC B0 ;  /* 0x0000000000007941 */ /* 0x000fea0003800000 */
.L_x_76:
        /* <DEDUP_REMOVED lines=9> */
.L_x_79:
[----:B------:R-:W-:Y:S05]  /*2e80*/  BSYNC B0 ;  /* 0x0000000000007941 */ /* 0x000fea0003800000 */
.L_x_78:
        /* <DEDUP_REMOVED lines=9> */
.L_x_81:
[----:B------:R-:W-:Y:S05]  /*2f20*/  BSYNC B0 ;  /* 0x0000000000007941 */ /* 0x000fea0003800000 */
.L_x_80:
        /* <DEDUP_REMOVED lines=9> */
.L_x_83:
[----:B------:R-:W-:Y:S05]  /*2fc0*/  BSYNC B0 ;  /* 0x0000000000007941 */ /* 0x000fea0003800000 */
.L_x_82:
        /* <DEDUP_REMOVED lines=9> */
.L_x_85:
[----:B------:R-:W-:Y:S05]  /*3060*/  BSYNC B0 ;  /* 0x0000000000007941 */ /* 0x000fea0003800000 */
.L_x_84:
        /* <DEDUP_REMOVED lines=9> */
.L_x_87:
[----:B------:R-:W-:Y:S05]  /*3100*/  BSYNC B0 ;  /* 0x0000000000007941 */ /* 0x000fea0003800000 */
.L_x_86:
        /* <DEDUP_REMOVED lines=9> */
.L_x_89:
[----:B------:R-:W-:Y:S05]  /*31a0*/  BSYNC B0 ;  /* 0x0000000000007941 */ /* 0x000fea0003800000 */
.L_x_88:
        /* <DEDUP_REMOVED lines=9> */
.L_x_91:
[----:B------:R-:W-:Y:S05]  /*3240*/  BSYNC B0 ;  /* 0x0000000000007941 */ /* 0x000fea0003800000 */
.L_x_90:
        /* <DEDUP_REMOVED lines=9> */
.L_x_93:
[----:B------:R-:W-:Y:S05]  /*32e0*/  BSYNC B0 ;  /* 0x0000000000007941 */ /* 0x000fea0003800000 */
.L_x_92:
        /* <DEDUP_REMOVED lines=9> */
.L_x_95:
[----:B------:R-:W-:Y:S05]  /*3380*/  BSYNC B0 ;  /* 0x0000000000007941 */ /* 0x000fea0003800000 */
.L_x_94:
        /* <DEDUP_REMOVED lines=9> */
.L_x_97:
[----:B------:R-:W-:Y:S05]  /*3420*/  BSYNC B0 ;  /* 0x0000000000007941 */ /* 0x000fea0003800000 */
.L_x_96:
        /* <DEDUP_REMOVED lines=9> */
.L_x_99:
[----:B------:R-:W-:Y:S05]  /*34c0*/  BSYNC B0 ;  /* 0x0000000000007941 */ /* 0x000fea0003800000 */
.L_x_98:
        /* <DEDUP_REMOVED lines=9> */
.L_x_101:
[----:B------:R-:W-:Y:S05]  /*3560*/  BSYNC B0 ;  /* 0x0000000000007941 */ /* 0x000fea0003800000 */
.L_x_100:
        /* <DEDUP_REMOVED lines=9> */
.L_x_103:
[----:B------:R-:W-:Y:S05]  /*3600*/  BSYNC B0 ;  /* 0x0000000000007941 */ /* 0x000fea0003800000 */
.L_x_102:
        /* <DEDUP_REMOVED lines=9> */
.L_x_105:
[----:B------:R-:W-:Y:S05]  /*36a0*/  BSYNC B0 ;  /* 0x0000000000007941 */ /* 0x000fea0003800000 */
.L_x_104:
        /* <DEDUP_REMOVED lines=9> */
.L_x_107:
[----:B------:R-:W-:Y:S05]  /*3740*/  BSYNC B0 ;  /* 0x0000000000007941 */ /* 0x000fea0003800000 */
.L_x_106:
        /* <DEDUP_REMOVED lines=9> */
.L_x_109:
[----:B------:R-:W-:Y:S05]  /*37e0*/  BSYNC B0 ;  /* 0x0000000000007941 */ /* 0x000fea0003800000 */
.L_x_108:
        /* <DEDUP_REMOVED lines=9> */
.L_x_111:
[----:B------:R-:W-:Y:S05]  /*3880*/  BSYNC B0 ;  /* 0x0000000000007941 */ /* 0x000fea0003800000 */
.L_x_110:
        /* <DEDUP_REMOVED lines=9> */
.L_x_113:
[----:B------:R-:W-:Y:S05]  /*3920*/  BSYNC B0 ;  /* 0x0000000000007941 */ /* 0x000fea0003800000 */
.L_x_112:
        /* <DEDUP_REMOVED lines=9> */
.L_x_115:
[----:B------:R-:W-:Y:S05]  /*39c0*/  BSYNC B0 ;  /* 0x0000000000007941 */ /* 0x000fea0003800000 */
.L_x_114:
        /* <DEDUP_REMOVED lines=9> */
.L_x_117:
[----:B------:R-:W-:Y:S05]  /*3a60*/  BSYNC B0 ;  /* 0x0000000000007941 */ /* 0x000fea0003800000 */
.L_x_116:
        /* <DEDUP_REMOVED lines=9> */
.L_x_119:
[----:B------:R-:W-:Y:S05]  /*3b00*/  BSYNC B0 ;  /* 0x0000000000007941 */ /* 0x000fea0003800000 */
.L_x_118:
        /* <DEDUP_REMOVED lines=9> */
.L_x_121:
[----:B------:R-:W-:Y:S05]  /*3ba0*/  BSYNC B0 ;  /* 0x0000000000007941 */ /* 0x000fea0003800000 */
.L_x_120:
        /* <DEDUP_REMOVED lines=9> */
.L_x_123:
[----:B------:R-:W-:Y:S05]  /*3c40*/  BSYNC B0 ;  /* 0x0000000000007941 */ /* 0x000fea0003800000 */
.L_x_122:
        /* <DEDUP_REMOVED lines=9> */
.L_x_125:
[----:B------:R-:W-:Y:S05]  /*3ce0*/  BSYNC B0 ;  /* 0x0000000000007941 */ /* 0x000fea0003800000 */
.L_x_124:
        /* <DEDUP_REMOVED lines=9> */
.L_x_127:
[----:B------:R-:W-:Y:S05]  /*3d80*/  BSYNC B0 ;  /* 0x0000000000007941 */ /* 0x000fea0003800000 */
.L_x_126:
        /* <DEDUP_REMOVED lines=9> */
.L_x_129:
[----:B------:R-:W-:Y:S05]  /*3e20*/  BSYNC B0 ;  /* 0x0000000000007941 */ /* 0x000fea0003800000 */
.L_x_128:
        /* <DEDUP_REMOVED lines=9> */
.L_x_131:
[----:B------:R-:W-:Y:S05]  /*3ec0*/  BSYNC B0 ;  /* 0x0000000000007941 */ /* 0x000fea0003800000 */
.L_x_130:
        /* <DEDUP_REMOVED lines=9> */
.L_x_133:
[----:B------:R-:W-:Y:S05]  /*3f60*/  BSYNC B0 ;  /* 0x0000000000007941 */ /* 0x000fea0003800000 */
.L_x_132:
        /* <DEDUP_REMOVED lines=9> */
.L_x_135:
[----:B------:R-:W-:Y:S05]  /*4000*/  BSYNC B0 ;  /* 0x0000000000007941 */ /* 0x000fea0003800000 */
.L_x_134:
        /* <DEDUP_REMOVED lines=9> */
.L_x_137:
[----:B------:R-:W-:Y:S05]  /*40a0*/  BSYNC B0 ;  /* 0x0000000000007941 */ /* 0x000fea0003800000 */
.L_x_136:
        /* <DEDUP_REMOVED lines=9> */
.L_x_139:
[----:B------:R-:W-:Y:S05]  /*4140*/  BSYNC B0 ;  /* 0x0000000000007941 */ /* 0x000fea0003800000 */
.L_x_138:
        /* <DEDUP_REMOVED lines=9> */
.L_x_141:
[----:B------:R-:W-:Y:S05]  /*41e0*/  BSYNC B0 ;  /* 0x0000000000007941 */ /* 0x000fea0003800000 */
.L_x_140:
        /* <DEDUP_REMOVED lines=9> */
.L_x_143:
[----:B------:R-:W-:Y:S05]  /*4280*/  BSYNC B0 ;  /* 0x0000000000007941 */ /* 0x000fea0003800000 */
.L_x_142:
        /* <DEDUP_REMOVED lines=9> */
.L_x_145:
[----:B------:R-:W-:Y:S05]  /*4320*/  BSYNC B0 ;  /* 0x0000000000007941 */ /* 0x000fea0003800000 */
.L_x_144:
        /* <DEDUP_REMOVED lines=9> */
.L_x_147:
[----:B------:R-:W-:Y:S05]  /*43c0*/  BSYNC B0 ;  /* 0x0000000000007941 */ /* 0x000fea0003800000 */
.L_x_146:
[----:B01-345:R-:W-:Y:S01]  /*43d0*/  IMAD.U32 R12, R88, 0x10000, RZ ;  /* 0x00010000580c7824 */ /* 0x03bfe200078e00ff */
        /* <DEDUP_REMOVED lines=8> */
.L_x_149:
[----:B------:R-:W-:Y:S05]  /*4460*/  BSYNC B0 ;  /* 0x0000000000007941 */ /* 0x000fea0003800000 */
.L_x_148:
[----:B0----5:R-:W-:Y:S01]  /*4470*/  IMAD.U32 R12, R88, 0x10000, RZ ;  /* 0x00010000580c7824 */ /* 0x021fe200078e00ff */
[----:B------:R-:W-:Y:S01]  /*4480*/  ISETP.GT.AND P1, PT, R0, 0x79, P0 ;  /* 0x000000790000780c */ /* 0x000fe20000724270 */
[----:B------:R-:W-:Y:S01]  /*4490*/  BSSY B0, `(.L_x_150) ;  /* 0x000000b000007945 */ /* 0x000fe20003800000 */
[----:B------:R-:W-:Y:S01]  /*44a0*/  IADD3 R91, P0, R2, 0x40, RZ ;  /* 0x00000040025b7810 */ /* 0x000fe20007f1e0ff */
[----:B------:R-:W-:Y:S01]  /*44b0*/  FMUL R13, R12, R9 ;  /* 0x000000090c0d7220 */ /* 0x000fe20000400000 */
[----:B------:R-:W-:-:S03]  /*44c0*/  @P3 IMAD.MOV.U32 R12, RZ, RZ, R22 ;  /* 0x000000ffff0c3224 */ /* 0x000fc600078e0016 */
[----:B------:R-:W-:-:S05]  /*44d0*/  FFMA R13, R150, R8, R13 ;  /* 0x00000008960d7223 */ /* 0x000fca000000000d */
[----:B------:R-:W-:-:S04]  /*44e0*/  F2FP.BF16.F32.PACK_AB R13, RZ, R13 ;  /* 0x0000000dff0d723e */ /* 0x000fc800000010ff */
[----:B------:R-:W-:Y:S01]  /*44f0*/  PRMT R20, R13, 0x7610, R20 ;  /* 0x000076100d147816 */ /* 0x000fe20000000014 */
[----:B------:R-:W-:-:S05]  /*4500*/  @P3 IMAD.MOV.U32 R13, RZ, RZ, R23 ;  /* 0x000000ffff0d3224 */ /* 0x000fca00078e0017 */
[----:B------:R0:W-:Y:S01]  /*4510*/  @P3 STG.E.U16 desc[UR12][R12.64+0xf0], R20 ;  /* 0x0000f0140c003986 */ /* 0x0001e2000c10150c */
[----:B------:R-:W-:Y:S05]  /*4520*/  @!P1 BRA `(.L_x_151) ;  /* 0x0000000000049947 */ /* 0x000fea0003800000 */
[----:B------:R3:W5:Y:S02]  /*4530*/  LDG.E.LTC128B.U16 R88, desc[UR12][R18.64+0xf2] ;  /* 0x0000f20c12587981 */ /* 0x000764000c1e1520 */
.L_x_151:
[----:B------:R-:W-:Y:S05]  /*4540*/  BSYNC B0 ;  /* 0x0000000000007941 */ /* 0x000fea0003800000 */
.L_x_150:
[----:B-----5:R-:W-:Y:S02]  /*4550*/  IMAD.U32 R2, R88, 0x10000, RZ ;  /* 0x0001000058027824 */ /* 0x020fe400078e00ff */
[----:B------:R-:W-:Y:S01]  /*4560*/  IMAD.X R3, RZ, RZ, R3, P0 ;  /* 0x000000ffff037224 */ /* 0x000fe200000e0603 */
[----:B------:R-:W-:Y:S01]  /*4570*/  ISETP.GT.AND P0, PT, R10, 0x40, PT ;  /* 0x000000400a00780c */ /* 0x000fe20003f04270 */
[----:B------:R-:W-:Y:S01]  /*4580*/  FMUL R2, R2, R9 ;  /* 0x0000000902027220 */ /* 0x000fe20000400000 */
[----:B0-----:R-:W-:Y:S02]  /*4590*/  IMAD.WIDE.U32 R12, R91, UR6, R4 ;  /* 0x000000065b0c7c25 */ /* 0x001fe4000f8e0004 */
[----:B------:R-:W-:Y:S02]  /*45a0*/  ISETP.GT.AND P3, PT, R0, RZ, P0 ;  /* 0x000000ff0000720c */ /* 0x000fe40000764270 */
[----:B------:R-:W-:Y:S01]  /*45b0*/  FFMA R2, R151, R8, R2 ;  /* 0x0000000897027223 */ /* 0x000fe20000000002 */
[----:B-123--:R-:W-:-:S04]  /*45c0*/  IMAD R18, R3, UR6, RZ ;  /* 0x0000000603127c24 */ /* 0x00efc8000f8e02ff */
[----:B------:R-:W-:Y:S01]  /*45d0*/  IMAD R93, R91, UR7, R18 ;  /* 0x000000075b5d7c24 */ /* 0x000fe2000f8e0212 */
[----:B------:R-:W-:Y:S02]  /*45e0*/  F2FP.BF16.F32.PACK_AB R18, RZ, R2 ;  /* 0x00000002ff12723e */ /* 0x000fe400000010ff */
[C---:B------:R-:W-:Y:S01]  /*45f0*/  LEA R2, P2, R12.reuse, UR8, 0x1 ;  /* 0x000000080c027c11 */ /* 0x040fe2000f8408ff */
[----:B------:R-:W-:Y:S02]  /*4600*/  IMAD.IADD R3, R13, 0x1, R93 ;  /* 0x000000010d037824 */ /* 0x000fe400078e025d */
[----:B------:R0:W-:Y:S03]  /*4610*/  @P1 STG.E.U16 desc[UR12][R22.64+0xf2], R18 ;  /* 0x0000f21216001986 */ /* 0x0001e6000c10150c */
        /* <DEDUP_REMOVED lines=15> */
.L_x_153:
[----:B------:R-:W-:Y:S05]  /*4710*/  BSYNC B0 ;  /* 0x0000000000007941 */ /* 0x000fea0003800000 */
.L_x_152:
[----:B------:R-:W-:Y:S01]  /*4720*/  IMAD.WIDE.U32 R14, R91, UR6, R14 ;  /* 0x000000065b0e7c25 */ /* 0x000fe2000f8e000e */
[----:B------:R-:W-:Y:S01]  /*4730*/  ISETP.GT.AND P1, PT, R10, 0x48, PT ;  /* 0x000000480a00780c */ /* 0x000fe20003f24270 */
[----:B------:R-:W-:Y:S02]  /*4740*/  BSSY B0, `(.L_x_154) ;  /* 0x000000f000007945 */ /* 0x000fe40003800000 */
[----:B-----5:R-:W-:Y:S01]  /*4750*/  IMAD.U32 R16, R88, 0x10000, RZ ;  /* 0x0001000058107824 */ /* 0x020fe200078e00ff */
[----:B0-----:R-:W-:Y:S01]  /*4760*/  IADD3 R11, P3, R4, R14, RZ ;  /* 0x0000000e040b7210 */ /* 0x001fe20007f7e0ff */
[----:B------:R-:W-:Y:S02]  /*4770*/  @P2 IMAD.MOV.U32 R10, RZ, RZ, R12 ;  /* 0x000000ffff0a2224 */ /* 0x000fe400078e000c */
[----:B------:R-:W-:Y:S01]  /*4780*/  FMUL R16, R16, R9 ;  /* 0x0000000910107220 */ /* 0x000fe20000400000 */
[----:B------:R-:W-:Y:S02]  /*4790*/  IADD3.X R14, R5, R93, R15, P3, !PT ;  /* 0x0000005d050e7210 */ /* 0x000fe40001ffe40f */
[----:B------:R-:W-:Y:S01]  /*47a0*/  LEA R4, P4, R11, UR8, 0x1 ;  /* 0x000000080b047c11 */ /* 0x000fe2000f8808ff */
[----:B------:R-:W-:Y:S01]  /*47b0*/  FFMA R16, R25, R8, R16 ;  /* 0x0000000819107223 */ /* 0x000fe20000000010 */
[----:B------:R-:W-:-:S02]  /*47c0*/  ISETP.GT.AND P3, PT, R0, RZ, P1 ;  /* 0x000000ff0000720c */ /* 0x000fc40000f64270 */
[----:B------:R-:W-:Y:S01]  /*47d0*/  LEA.HI.X R5, R11, UR9, R14, 0x1, P4 ;  /* 0x000000090b057c11 */ /* 0x000fe2000a0f0c0e */
[----:B------:R-:W-:Y:S01]  /*47e0*/  @P2 IMAD.MOV.U32 R11, RZ, RZ, R13 ;  /* 0x000000ffff0b2224 */ /* 0x000fe200078e000d */
[----:B------:R-:W-:-:S05]  /*47f0*/  F2FP.BF16.F32.PACK_AB R16, RZ, R16 ;  /* 0x00000010ff10723e */ /* 0x000fca00000010ff */
[----:B------:R0:W-:Y:S04]  /*4800*/  @P2 STG.E.U16 desc[UR12][R10.64+0x2], R16 ;  /* 0x000002100a002986 */ /* 0x0001e8000c10150c */
[----:B------:R-:W-:Y:S05]  /*4810*/  @!P3 BRA `(.L_x_155) ;  /* 0x000000000004b947 */ /* 0x000fea0003800000 */
[----:B------:R2:W5:Y:S02]  /*4820*/  LDG.E.LTC128B.U16 R88, desc[UR12][R4.64] ;  /* 0x0000000c04587981 */ /* 0x000564000c1e1520 */
.L_x_155:
[----:B------:R-:W-:Y:S05]  /*4830*/  BSYNC B0 ;  /* 0x0000000000007941 */ /* 0x000fea0003800000 */
.L_x_154:
[----:B0----5:R-:W-:Y:S01]  /*4840*/  IMAD.U32 R10, R88, 0x10000, RZ ;  /* 0x00010000580a7824 */ /* 0x021fe200078e00ff */
[----:B------:R-:W-:Y:S01]  /*4850*/  IADD3 R14, P4, R12, R17, RZ ;  /* 0x000000110c0e7210 */ /* 0x000fe20007f9e0ff */
[----:B------:R-:W-:Y:S01]  /*4860*/  BSSY B0, `(.L_x_156) ;  /* 0x0000009000007945 */ /* 0x000fe20003800000 */
[----:B------:R-:W-:Y:S01]  /*4870*/  ISETP.GT.AND P2, PT, R0, 0x1, P1 ;  /* 0x000000010000780c */ /* 0x000fe20000f44270 */
[----:B------:R-:W-:Y:S02]  /*4880*/  FMUL R11, R10, R9 ;  /* 0x000000090a0b7220 */ /* 0x000fe40000400000 */
[----:B------:R-:W-:Y:S02]  /*4890*/  IMAD.X R15, R13, 0x1, R21, P4 ;  /* 0x000000010d0f7824 */ /* 0x000fe400020e0615 */
[----:B------:R-:W-:-:S05]  /*48a0*/  FFMA R11, R26, R8, R11 ;  /* 0x000000081a0b7223 */ /* 0x000fca000000000b */
[----:B------:R-:W-:-:S05]  /*48b0*/  F2FP.BF16.F32.PACK_AB R11, RZ, R11 ;  /* 0x0000000bff0b723e */ /* 0x000fca00000010ff */
[----:B------:R0:W-:Y:S01]  /*48c0*/  @P3 STG.E.U16 desc[UR12][R14.64], R11 ;  /* 0x0000000b0e003986 */ /* 0x0001e2000c10150c */
[----:B------:R-:W-:Y:S05]  /*48d0*/  @!P2 BRA `(.L_x_157) ;  /* 0x000000000004a947 */ /* 0x000fea0003800000 */
[----:B------:R3:W5:Y:S02]  /*48e0*/  LDG.E.LTC128B.U16 R88, desc[UR12][R4.64+0x2] ;  /* 0x0000020c04587981 */ /* 0x000764000c1e1520 */
.L_x_157:
[----:B------:R-:W-:Y:S05]  /*48f0*/  BSYNC B0 ;  /* 0x0000000000007941 */ /* 0x000fea0003800000 */
.L_x_156:
[----:B-----5:R-:W-:Y:S01]  /*4900*/  IMAD.U32 R10, R88, 0x10000, RZ ;  /* 0x00010000580a7824 */ /* 0x020fe200078e00ff */
[----:B------:R-:W-:Y:S01]  /*4910*/  ISETP.GT.AND P3, PT, R0, 0x8, P0 ;  /* 0x000000080000780c */ /* 0x000fe20000764270 */
[----:B0-----:R-:W-:Y:S01]  /*4920*/  @P2 IMAD.MOV.U32 R11, RZ, RZ, R15 ;  /* 0x000000ffff0b2224 */ /* 0x001fe200078e000f */
[----:B------:R-:W-:Y:S01]  /*4930*/  BSSY B0, `(.L_x_158) ;  /* 0x0000009000007945 */ /* 0x000fe20003800000 */
[----:B------:R-:W-:-:S04]  /*4940*/  FMUL R10, R10, R9 ;  /* 0x000000090a0a7220 */ /* 0x000fc80000400000 */
[----:B------:R-:W-:-:S05]  /*4950*/  FFMA R10, R27, R8, R10 ;  /* 0x000000081b0a7223 */ /* 0x000fca000000000a */
[----:B------:R-:W-:-:S04]  /*4960*/  F2FP.BF16.F32.PACK_AB R10, RZ, R10 ;  /* 0x0000000aff0a723e */ /* 0x000fc800000010ff */
[----:B------:R-:W-:Y:S01]  /*4970*/  PRMT R16, R10, 0x7610, R16 ;  /* 0x000076100a107816 */ /* 0x000fe20000000010 */
[----:B------:R-:W-:-:S05]  /*4980*/  @P2 IMAD.MOV.U32 R10, RZ, RZ, R14 ;  /* 0x000000ffff0a2224 */ /* 0x000fca00078e000e */
[----:B------:R0:W-:Y:S01]  /*4990*/  @P2 STG.E.U16 desc[UR12][R10.64+0x2], R16 ;  /* 0x000002100a002986 */ /* 0x0001e2000c10150c */
[----:B------:R-:W-:Y:S05]  /*49a0*/  @!P3 BRA `(.L_x_159) ;  /* 0x000000000004b947 */ /* 0x000fea0003800000 */
[----:B------:R4:W5:Y:S02]  /*49b0*/  LDG.E.LTC128B.U16 R88, desc[UR12][R2.64+0x10] ;  /* 0x0000100c02587981 */ /* 0x000964000c1e1520 */
.L_x_159:
[----:B------:R-:W-:Y:S05]  /*49c0*/  BSYNC B0 ;  /* 0x0000000000007941 */ /* 0x000fea0003800000 */
.L_x_158:
[----:B0----5:R-:W-:Y:S01]  /*49d0*/  IMAD.U32 R10, R88, 0x10000, RZ ;  /* 0x00010000580a7824 */ /* 0x021fe200078e00ff */
[----:B------:R-:W-:Y:S01]  /*49e0*/  ISETP.GT.AND P2, PT, R0, 0x9, P0 ;  /* 0x000000090000780c */ /* 0x000fe20000744270 */
[----:B------:R-:W-:Y:S02]  /*49f0*/  BSSY B0, `(.L_x_160) ;  /* 0x000000a000007945 */ /* 0x000fe40003800000 */
[----:B------:R-:W-:Y:S01]  /*4a00*/  FMUL R11, R10, R9 ;  /* 0x000000090a0b7220 */ /* 0x000fe20000400000 */
[----:B------:R-:W-:-:S03]  /*4a10*/  IMAD.MOV.U32 R10, RZ, RZ, R12 ;  /* 0x000000ffff0a7224 */ /* 0x000fc600078e000c */
[----:B------:R-:W-:-:S05]  /*4a20*/  FFMA R11, R28, R8, R11 ;  /* 0x000000081c0b7223 */ /* 0x000fca000000000b */
[----:B------:R-:W-:-:S04]  /*4a30*/  F2FP.BF16.F32.PACK_AB R11, RZ, R11 ;  /* 0x0000000bff0b723e */ /* 0x000fc800000010ff */
[----:B------:R-:W-:Y:S01]  /*4a40*/  PRMT R16, R11, 0x7610, R16 ;  /* 0x000076100b107816 */ /* 0x000fe20000000010 */
[----:B------:R-:W-:-:S05]  /*4a50*/  IMAD.MOV.U32 R11, RZ, RZ, R13 ;  /* 0x000000ffff0b7224 */ /* 0x000fca00078e000d */
[----:B------:R0:W-:Y:S01]  /*4a60*/  @P3 STG.E.U16 desc[UR12][R10.64+0x10], R16 ;  /* 0x000010100a003986 */ /* 0x0001e2000c10150c */
[----:B------:R-:W-:Y:S05]  /*4a70*/  @!P2 BRA `(.L_x_161) ;  /* 0x000000000004a947 */ /* 0x000fea0003800000 */
[----:B------:R0:W5:Y:S02]  /*4a80*/  LDG.E.LTC128B.U16 R88, desc[UR12][R2.64+0x12] ;  /* 0x0000120c02587981 */ /* 0x000164000c1e1520 */
.L_x_161:
[----:B------:R-:W-:Y:S05]  /*4a90*/  BSYNC B0 ;  /* 0x0000000000007941 */ /* 0x000fea0003800000 */
.L_x_160:
        /* <DEDUP_REMOVED lines=9> */
.L_x_163:
[----:B------:R-:W-:Y:S05]  /*4b30*/  BSYNC B0 ;  /* 0x0000000000007941 */ /* 0x000fea0003800000 */
.L_x_162:
        /* <DEDUP_REMOVED lines=9> */
.L_x_165:
[----:B------:R-:W-:Y:S05]  /*4bd0*/  BSYNC B0 ;  /* 0x0000000000007941 */ /* 0x000fea0003800000 */
.L_x_164:
[----:B-----5:R-:W-:Y:S01]  /*4be0*/  IMAD.U32 R12, R88, 0x10000, RZ ;  /* 0x00010000580c7824 */ /* 0x020fe200078e00ff */
[----:B------:R-:W-:Y:S01]  /*4bf0*/  IADD3 R6, P4, P5, R17, R6, R19 ;  /* 0x0000000611067210 */ /* 0x000fe20007d9e013 */
[----:B------:R-:W-:Y:S01]  /*4c00*/  BSSY B0, `(.L_x_166) ;  /* 0x0000009000007945 */ /* 0x000fe20003800000 */
[----:B------:R-:W-:Y:S01]  /*4c10*/  ISETP.GT.AND P3, PT, R0, 0x10, P0 ;  /* 0x000000100000780c */ /* 0x000fe20000764270 */
[----:B------:R-:W-:Y:S01]  /*4c20*/  FMUL R12, R12, R9 ;  /* 0x000000090c0c7220 */ /* 0x000fe20000400000 */
[----:B------:R-:W-:-:S03]  /*4c30*/  IADD3.X R7, R21, R7, R89, P4, P5 ;  /* 0x0000000715077210 */ /* 0x000fc600027ea459 */
[----:B------:R-:W-:-:S05]  /*4c40*/  FFMA R12, R31, R8, R12 ;  /* 0x000000081f0c7223 */ /* 0x000fca000000000c */
[----:B------:R-:W-:-:S05]  /*4c50*/  F2FP.BF16.F32.PACK_AB R12, RZ, R12 ;  /* 0x0000000cff0c723e */ /* 0x000fca00000010ff */
[----:B------:R0:W-:Y:S01]  /*4c60*/  @P2 STG.E.U16 desc[UR12][R6.64+0x12], R12 ;  /* 0x0000120c06002986 */ /* 0x0001e2000c10150c */
[----:B------:R-:W-:Y:S05]  /*4c70*/  @!P3 BRA `(.L_x_167) ;  /* 0x000000000004b947 */ /* 0x000fea0003800000 */
[----:B------:R0:W5:Y:S02]  /*4c80*/  LDG.E.LTC128B.U16 R88, desc[UR12][R2.64+0x20] ;  /* 0x0000200c02587981 */ /* 0x000164000c1e1520 */
.L_x_167:
[----:B------:R-:W-:Y:S05]  /*4c90*/  BSYNC B0 ;  /* 0x0000000000007941 */ /* 0x000fea0003800000 */
.L_x_166:
        /* <DEDUP_REMOVED lines=9> */
.L_x_169:
[----:B------:R-:W-:Y:S05]  /*4d30*/  BSYNC B0 ;  /* 0x0000000000007941 */ /* 0x000fea0003800000 */
.L_x_168:
        /* <DEDUP_REMOVED lines=9> */
.L_x_171:
[----:B------:R-:W-:Y:S05]  /*4dd0*/  BSYNC B0 ;  /* 0x0000000000007941 */ /* 0x000fea0003800000 */
.L_x_170:
        /* <DEDUP_REMOVED lines=9> */
.L_x_173:
[----:B------:R-:W-:Y:S05]  /*4e70*/  BSYNC B0 ;  /* 0x0000000000007941 */ /* 0x000fea0003800000 */
.L_x_172:
        /* <DEDUP_REMOVED lines=9> */
.L_x_175:
[----:B------:R-:W-:Y:S05]  /*4f10*/  BSYNC B0 ;  /* 0x0000000000007941 */ /* 0x000fea0003800000 */
.L_x_174:
        /* <DEDUP_REMOVED lines=9> */
.L_x_177:
[----:B------:R-:W-:Y:S05]  /*4fb0*/  BSYNC B0 ;  /* 0x0000000000007941 */ /* 0x000fea0003800000 */
.L_x_176:
        /* <DEDUP_REMOVED lines=9> */
.L_x_179:
[----:B------:R-:W-:Y:S05]  /*5050*/  BSYNC B0 ;  /* 0x0000000000007941 */ /* 0x000fea0003800000 */
.L_x_178:
        /* <DEDUP_REMOVED lines=9> */
.L_x_181:
[----:B------:R-:W-:Y:S05]  /*50f0*/  BSYNC B0 ;  /* 0x0000000000007941 */ /* 0x000fea0003800000 */
.L_x_180:
        /* <DEDUP_REMOVED lines=9> */
.L_x_183:
[----:B------:R-:W-:Y:S05]  /*5190*/  BSYNC B0 ;  /* 0x0000000000007941 */ /* 0x000fea0003800000 */
.L_x_182:
        /* <DEDUP_REMOVED lines=9> */
.L_x_185:
[----:B------:R-:W-:Y:S05]  /*5230*/  BSYNC B0 ;  /* 0x0000000000007941 */ /* 0x000fea0003800000 */
.L_x_184:
        /* <DEDUP_REMOVED lines=9> */
.L_x_187:
[----:B------:R-:W-:Y:S05]  /*52d0*/  BSYNC B0 ;  /* 0x0000000000007941 */ /* 0x000fea0003800000 */
.L_x_186:
        /* <DEDUP_REMOVED lines=9> */
.L_x_189:
[----:B------:R-:W-:Y:S05]  /*5370*/  BSYNC B0 ;  /* 0x0000000000007941 */ /* 0x000fea0003800000 */
.L_x_188:
        /* <DEDUP_REMOVED lines=9> */
.L_x_191:
[----:B------:R-:W-:Y:S05]  /*5410*/  BSYNC B0 ;  /* 0x0000000000007941 */ /* 0x000fea0003800000 */
.L_x_190:
        /* <DEDUP_REMOVED lines=9> */
.L_x_193:
[----:B------:R-:W-:Y:S05]  /*54b0*/  BSYNC B0 ;  /* 0x0000000000007941 */ /* 0x000fea0003800000 */
.L_x_192:
        /* <DEDUP_REMOVED lines=9> */
.L_x_195:
[----:B------:R-:W-:Y:S05]  /*5550*/  BSYNC B0 ;  /* 0x0000000000007941 */ /* 0x000fea0003800000 */
.L_x_194:
        /* <DEDUP_REMOVED lines=9> */
.L_x_197:
[----:B------:R-:W-:Y:S05]  /*55f0*/  BSYNC B0 ;  /* 0x0000000000007941 */ /* 0x000fea0003800000 */
.L_x_196:
        /* <DEDUP_REMOVED lines=9> */
.L_x_199:
[----:B------:R-:W-:Y:S05]  /*5690*/  BSYNC B0 ;  /* 0x0000000000007941 */ /* 0x000fea0003800000 */
.L_x_198:
        /* <DEDUP_REMOVED lines=9> */
.L_x_201:
[----:B------:R-:W-:Y:S05]  /*5730*/  BSYNC B0 ;  /* 0x0000000000007941 */ /* 0x000fea0003800000 */
.L_x_200:
        /* <DEDUP_REMOVED lines=9> */
.L_x_203:
[----:B------:R-:W-:Y:S05]  /*57d0*/  BSYNC B0 ;  /* 0x0000000000007941 */ /* 0x000fea0003800000 */
.L_x_202:
        /* <DEDUP_REMOVED lines=9> */
.L_x_205:
[----:B------:R-:W-:Y:S05]  /*5870*/  BSYNC B0 ;  /* 0x0000000000007941 */ /* 0x000fea0003800000 */
.L_x_204:
        /* <DEDUP_REMOVED lines=9> */
.L_x_207:
[----:B------:R-:W-:Y:S05]  /*5910*/  BSYNC B0 ;  /* 0x0000000000007941 */ /* 0x000fea0003800000 */
.L_x_206:
        /* <DEDUP_REMOVED lines=9> */
.L_x_209:
[----:B------:R-:W-:Y:S05]  /*59b0*/  BSYNC B0 ;  /* 0x0000000000007941 */ /* 0x000fea0003800000 */
.L_x_208:
        /* <DEDUP_REMOVED lines=9> */
.L_x_211:
[----:B------:R-:W-:Y:S05]  /*5a50*/  BSYNC B0 ;  /* 0x0000000000007941 */ /* 0x000fea0003800000 */
.L_x_210:
        /* <DEDUP_REMOVED lines=9> */
.L_x_213:
[----:B------:R-:W-:Y:S05]  /*5af0*/  BSYNC B0 ;  /* 0x0000000000007941 */ /* 0x000fea0003800000 */
.L_x_212:
        /* <DEDUP_REMOVED lines=9> */
.L_x_215:
[----:B------:R-:W-:Y:S05]  /*5b90*/  BSYNC B0 ;  /* 0x0000000000007941 */ /* 0x000fea0003800000 */
.L_x_214:
        /* <DEDUP_REMOVED lines=9> */
.L_x_217:
[----:B------:R-:W-:Y:S05]  /*5c30*/  BSYNC B0 ;  /* 0x0000000000007941 */ /* 0x000fea0003800000 */
.L_x_216:
        /* <DEDUP_REMOVED lines=9> */
.L_x_219:
[----:B------:R-:W-:Y:S05]  /*5cd0*/  BSYNC B0 ;  /* 0x0000000000007941 */ /* 0x000fea0003800000 */
.L_x_218:
        /* <DEDUP_REMOVED lines=9> */
.L_x_221:
[----:B------:R-:W-:Y:S05]  /*5d70*/  BSYNC B0 ;  /* 0x0000000000007941 */ /* 0x000fea0003800000 */
.L_x_220:
        /* <DEDUP_REMOVED lines=9> */
.L_x_223:
[----:B------:R-:W-:Y:S05]  /*5e10*/  BSYNC B0 ;  /* 0x0000000000007941 */ /* 0x000fea0003800000 */
.L_x_222:
        /* <DEDUP_REMOVED lines=9> */
.L_x_225:
[----:B------:R-:W-:Y:S05]  /*5eb0*/  BSYNC B0 ;  /* 0x0000000000007941 */ /* 0x000fea0003800000 */
.L_x_224:
        /* <DEDUP_REMOVED lines=9> */
.L_x_227:
[----:B------:R-:W-:Y:S05]  /*5f50*/  BSYNC B0 ;  /* 0x0000000000007941 */ /* 0x000fea0003800000 */
.L_x_226:
        /* <DEDUP_REMOVED lines=9> */
.L_x_229:
[----:B------:R-:W-:Y:S05]  /*5ff0*/  BSYNC B0 ;  /* 0x0000000000007941 */ /* 0x000fea0003800000 */
.L_x_228:
        /* <DEDUP_REMOVED lines=9> */
.L_x_231:
[----:B------:R-:W-:Y:S05]  /*6090*/  BSYNC B0 ;  /* 0x0000000000007941 */ /* 0x000fea0003800000 */
.L_x_230:
        /* <DEDUP_REMOVED lines=9> */
.L_x_233:
[----:B------:R-:W-:Y:S05]  /*6130*/  BSYNC B0 ;  /* 0x0000000000007941 */ /* 0x000fea0003800000 */
.L_x_232:
        /* <DEDUP_REMOVED lines=9> */
.L_x_235:
[----:B------:R-:W-:Y:S05]  /*61d0*/  BSYNC B0 ;  /* 0x0000000000007941 */ /* 0x000fea0003800000 */
.L_x_234:
        /* <DEDUP_REMOVED lines=9> */
.L_x_237:
[----:B------:R-:W-:Y:S05]  /*6270*/  BSYNC B0 ;  /* 0x0000000000007941 */ /* 0x000fea0003800000 */
.L_x_236:
        /* <DEDUP_REMOVED lines=9> */
.L_x_239:
[----:B------:R-:W-:Y:S05]  /*6310*/  BSYNC B0 ;  /* 0x0000000000007941 */ /* 0x000fea0003800000 */
.L_x_238:
        /* <DEDUP_REMOVED lines=9> */
.L_x_241:
[----:B------:R-:W-:Y:S05]  /*63b0*/  BSYNC B0 ;  /* 0x0000000000007941 */ /* 0x000fea0003800000 */
.L_x_240:
        /* <DEDUP_REMOVED lines=9> */
.L_x_243:
[----:B------:R-:W-:Y:S05]  /*6450*/  BSYNC B0 ;  /* 0x0000000000007941 */ /* 0x000fea0003800000 */
.L_x_242:
        /* <DEDUP_REMOVED lines=9> */
.L_x_245:
[----:B------:R-:W-:Y:S05]  /*64f0*/  BSYNC B0 ;  /* 0x0000000000007941 */ /* 0x000fea0003800000 */
.L_x_244:
        /* <DEDUP_REMOVED lines=9> */
.L_x_247:
[----:B------:R-:W-:Y:S05]  /*6590*/  BSYNC B0 ;  /* 0x0000000000007941 */ /* 0x000fea0003800000 */
.L_x_246:
        /* <DEDUP_REMOVED lines=9> */
.L_x_249:
[----:B------:R-:W-:Y:S05]  /*6630*/  BSYNC B0 ;  /* 0x0000000000007941 */ /* 0x000fea0003800000 */
.L_x_248:
        /* <DEDUP_REMOVED lines=9> */
.L_x_251:
[----:B------:R-:W-:Y:S05]  /*66d0*/  BSYNC B0 ;  /* 0x0000000000007941 */ /* 0x000fea0003800000 */
.L_x_250:
        /* <DEDUP_REMOVED lines=9> */
.L_x_253:
[----:B------:R-:W-:Y:S05]  /*6770*/  BSYNC B0 ;  /* 0x0000000000007941 */ /* 0x000fea0003800000 */
.L_x_252:
        /* <DEDUP_REMOVED lines=9> */
.L_x_255:
[----:B------:R-:W-:Y:S05]  /*6810*/  BSYNC B0 ;  /* 0x0000000000007941 */ /* 0x000fea0003800000 */
.L_x_254:
        /* <DEDUP_REMOVED lines=9> */
.L_x_257:
[----:B------:R-:W-:Y:S05]  /*68b0*/  BSYNC B0 ;  /* 0x0000000000007941 */ /* 0x000fea0003800000 */
.L_x_256:
        /* <DEDUP_REMOVED lines=9> */
.L_x_259:
[----:B------:R-:W-:Y:S05]  /*6950*/  BSYNC B0 ;  /* 0x0000000000007941 */ /* 0x000fea0003800000 */
.L_x_258:
        /* <DEDUP_REMOVED lines=9> */
.L_x_261:
[----:B------:R-:W-:Y:S05]  /*69f0*/  BSYNC B0 ;  /* 0x0000000000007941 */ /* 0x000fea0003800000 */
.L_x_260:
        /* <DEDUP_REMOVED lines=9> */
.L_x_263:
[----:B------:R-:W-:Y:S05]  /*6a90*/  BSYNC B0 ;  /* 0x0000000000007941 */ /* 0x000fea0003800000 */
.L_x_262:
        /* <DEDUP_REMOVED lines=9> */
.L_x_265:
[----:B------:R-:W-:Y:S05]  /*6b30*/  BSYNC B0 ;  /* 0x0000000000007941 */ /* 0x000fea0003800000 */
.L_x_264:
        /* <DEDUP_REMOVED lines=9> */
.L_x_267:
[----:B------:R-:W-:Y:S05]  /*6bd0*/  BSYNC B0 ;  /* 0x0000000000007941 */ /* 0x000fea0003800000 */
.L_x_266:
        /* <DEDUP_REMOVED lines=9> */
.L_x_269:
[----:B------:R-:W-:Y:S05]  /*6c70*/  BSYNC B0 ;  /* 0x0000000000007941 */ /* 0x000fea0003800000 */
.L_x_268:
        /* <DEDUP_REMOVED lines=9> */
.L_x_271:
[----:B------:R-:W-:Y:S05]  /*6d10*/  BSYNC B0 ;  /* 0x0000000000007941 */ /* 0x000fea0003800000 */
.L_x_270:
        /* <DEDUP_REMOVED lines=9> */
.L_x_273:
[----:B------:R-:W-:Y:S05]  /*6db0*/  BSYNC B0 ;  /* 0x0000000000007941 */ /* 0x000fea0003800000 */
.L_x_272:
[----:B01--45:R-:W-:Y:S01]  /*6dc0*/  IMAD.U32 R2, R88, 0x10000, RZ ;  /* 0x0001000058027824 */ /* 0x033fe200078e00ff */
        /* <DEDUP_REMOVED lines=8> */
.L_x_275:
[----:B------:R-:W-:Y:S05]  /*6e50*/  BSYNC B0 ;  /* 0x0000000000007941 */ /* 0x000fea0003800000 */
.L_x_274:
[----:B0----5:R-:W-:Y:S01]  /*6e60*/  IMAD.U32 R2, R88, 0x10000, RZ ;  /* 0x0001000058027824 */ /* 0x021fe200078e00ff */
[----:B------:R-:W-:Y:S01]  /*6e70*/  ISETP.GT.AND P1, PT, R0, 0x79, P1 ;  /* 0x000000790000780c */ /* 0x000fe20000f24270 */
[----:B------:R-:W-:Y:S02]  /*6e80*/  BSSY B0, `(.L_x_276) ;  /* 0x000000a000007945 */ /* 0x000fe40003800000 */
        /* <DEDUP_REMOVED lines=9> */
.L_x_277:
[----:B------:R-:W-:Y:S05]  /*6f20*/  BSYNC B0 ;  /* 0x0000000000007941 */ /* 0x000fea0003800000 */
.L_x_276:
[----:B-----5:R-:W-:-:S04]  /*6f30*/  IMAD.U32 R88, R88, 0x10000, RZ ;  /* 0x0001000058587824 */ /* 0x020fc800078e00ff */
[----:B------:R-:W-:-:S04]  /*6f40*/  FMUL R88, R88, R9 ;  /* 0x0000000958587220 */ /* 0x000fc80000400000 */
[----:B------:R-:W-:Y:S01]  /*6f50*/  FFMA R88, R87, R8, R88 ;  /* 0x0000000857587223 */ /* 0x000fe20000000058 */
[----:B------:R-:W-:Y:S06]  /*6f60*/  @!P1 EXIT ;  /* 0x000000000000994d */ /* 0x000fec0003800000 */
[----:B------:R-:W-:-:S05]  /*6f70*/  F2FP.BF16.F32.PACK_AB R88, RZ, R88 ;  /* 0x00000058ff58723e */ /* 0x000fca00000010ff */
[----:B------:R-:W-:Y:S01]  /*6f80*/  STG.E.U16 desc[UR12][R6.64+0xf2], R88 ;  /* 0x0000f25806007986 */ /* 0x000fe2000c10150c */
[----:B------:R-:W-:Y:S05]  /*6f90*/  EXIT ;  /* 0x000000000000794d */ /* 0x000fea0003800000 */
.L_x_27:
[----:B------:R-:W-:Y:S01]  /*6fa0*/  ULDC.64 UR4, c[0x0][0x650] ;  /* 0x0001940000047ab9 */ /* 0x000fe20000000a00 */
[-C--:B--2---:R-:W-:Y:S01]  /*6fb0*/  FMUL R88, R88, R8.reuse ;  /* 0x0000000858587220 */ /* 0x084fe20000400000 */
[----:B------:R-:W-:Y:S01]  /*6fc0*/  LEA R2, P1, R14, UR4, 0x1 ;  /* 0x000000040e027c11 */ /* 0x000fe2000f8208ff */
[----:B------:R-:W-:Y:S01]  /*6fd0*/  IMAD.SHL.U32 R9, R21, 0x2, RZ ;  /* 0x0000000215097824 */ /* 0x000fe200078e00ff */
[----:B------:R-:W-:Y:S01]  /*6fe0*/  ISETP.GT.AND P3, PT, R10, 0x8, PT ;  /* 0x000000080a00780c */ /* 0x000fe20003f64270 */
[-C--:B------:R-:W-:Y:S01]  /*6ff0*/  FMUL R89, R89, R8.reuse ;  /* 0x0000000859597220 */ /* 0x080fe20000400000 */
[----:B------:R-:W-:Y:S01]  /*7000*/  LEA.HI.X R3, R14, UR5, R19, 0x1, P1 ;  /* 0x000000050e037c11 */ /* 0x000fe200088f0c13 */
[----:B------:R-:W-:Y:S01]  /*7010*/  FMUL R90, R90, R8 ;  /* 0x000000085a5a7220 */ /* 0x000fe20000400000 */
[----:B------:R-:W-:Y:S01]  /*7020*/  F2FP.BF16.F32.PACK_AB R88, RZ, R88 ;  /* 0x00000058ff58723e */ /* 0x000fe200000010ff */
[-C--:B------:R-:W-:Y:S01]  /*7030*/  FMUL R91, R91, R8.reuse ;  /* 0x000000085b5b7220 */ /* 0x080fe20000400000 */
[----:B------:R-:W-:Y:S01]  /*7040*/  ISETP.GT.AND P4, PT, R0, 0x1, P2 ;  /* 0x000000010000780c */ /* 0x000fe20001784270 */
[-C--:B------:R-:W-:Y:S01]  /*7050*/  FMUL R92, R92, R8.reuse ;  /* 0x000000085c5c7220 */ /* 0x080fe20000400000 */
[----:B------:R-:W-:Y:S01]  /*7060*/  ISETP.GT.AND P1, PT, R0, RZ, P3 ;  /* 0x000000ff0000720c */ /* 0x000fe20001f24270 */
[----:B------:R-:W-:Y:S01]  /*7070*/  @P0 STG.E.U16 desc[UR12][R2.64], R88 ;  /* 0x0000005802000986 */ /* 0x000fe2000c10150c */
[----:B------:R-:W-:Y:S01]  /*7080*/  SHF.L.U64.HI R7, R21, 0x1, R20 ;  /* 0x0000000115077819 */ /* 0x000fe20000010214 */
[----:B------:R-:W-:Y:S01]  /*7090*/  FMUL R93, R93, R8 ;  /* 0x000000085d5d7220 */ /* 0x000fe20000400000 */
[----:B------:R-:W-:Y:S01]  /*70a0*/  IADD3 R4, P0, R9, R2, RZ ;  /* 0x0000000209047210 */ /* 0x000fe20007f1e0ff */
[-C--:B------:R-:W-:Y:S01]  /*70b0*/  FMUL R94, R94, R8.reuse ;  /* 0x000000085e5e7220 */ /* 0x080fe20000400000 */
[----:B------:R-:W-:Y:S01]  /*70c0*/  F2FP.BF16.F32.PACK_AB R89, RZ, R89 ;  /* 0x00000059ff59723e */ /* 0x000fe200000010ff */
[----:B------:R-:W-:Y:S01]  /*70d0*/  FMUL R95, R95, R8 ;  /* 0x000000085f5f7220 */ /* 0x000fe20000400000 */
[----:B------:R-:W-:Y:S01]  /*70e0*/  F2FP.BF16.F32.PACK_AB R90, RZ, R90 ;  /* 0x0000005aff5a723e */ /* 0x000fe200000010ff */
[----:B------:R-:W-:Y:S01]  /*70f0*/  IMAD.X R5, R7, 0x1, R3, P0 ;  /* 0x0000000107057824 */ /* 0x000fe200000e0603 */
[C---:B------:R-:W-:Y:S01]  /*7100*/  ISETP.GT.AND P5, PT, R0.reuse, 0x8, P2 ;  /* 0x000000080000780c */ /* 0x040fe200017a4270 */
[----:B------:R-:W-:Y:S01]  /*7110*/  @P4 STG.E.U16 desc[UR12][R2.64+0x2], R89 ;  /* 0x0000025902004986 */ /* 0x000fe2000c10150c */
[----:B------:R-:W-:Y:S01]  /*7120*/  ISETP.GT.AND P4, PT, R0, 0x1, P3 ;  /* 0x000000010000780c */ /* 0x000fe20001f84270 */
[-C--:B------:R-:W-:Y:S01]  /*7130*/  FMUL R96, R96, R8.reuse ;  /* 0x0000000860607220 */ /* 0x080fe20000400000 */
[----:B------:R-:W-:Y:S01]  /*7140*/  F2FP.BF16.F32.PACK_AB R91, RZ, R91 ;  /* 0x0000005bff5b723e */ /* 0x000fe200000010ff */
[----:B------:R-:W-:Y:S01]  /*7150*/  @P1 STG.E.U16 desc[UR12][R4.64], R90 ;  /* 0x0000005a04001986 */ /* 0x000fe2000c10150c */
[----:B------:R-:W-:Y:S01]  /*7160*/  ISETP.GT.AND P1, PT, R0, 0x9, P2 ;  /* 0x000000090000780c */ /* 0x000fe20001724270 */
[----:B------:R-:W-:Y:S01]  /*7170*/  FMUL R97, R97, R8 ;  /* 0x0000000861617220 */ /* 0x000fe20000400000 */
[----:B------:R-:W-:Y:S01]  /*7180*/  F2FP.BF16.F32.PACK_AB R92, RZ, R92 ;  /* 0x0000005cff5c723e */ /* 0x000fe200000010ff */
[-C--:B------:R-:W-:Y:S01]  /*7190*/  FMUL R98, R98, R8.reuse ;  /* 0x0000000862627220 */ /* 0x080fe20000400000 */
[----:B------:R-:W-:Y:S01]  /*71a0*/  F2FP.BF16.F32.PACK_AB R93, RZ, R93 ;  /* 0x0000005dff5d723e */ /* 0x000fe200000010ff */
[-C--:B------:R-:W-:Y:S01]  /*71b0*/  FMUL R99, R99, R8.reuse ;  /* 0x0000000863637220 */ /* 0x080fe20000400000 */
[----:B------:R-:W-:Y:S01]  /*71c0*/  ISETP.GT.AND P0, PT, R0, 0x8, P3 ;  /* 0x000000080000780c */ /* 0x000fe20001f04270 */
[----:B------:R-:W-:Y:S01]  /*71d0*/  FMUL R100, R100, R8 ;  /* 0x0000000864647220 */ /* 0x000fe20000400000 */
[----:B------:R-:W-:Y:S01]  /*71e0*/  F2FP.BF16.F32.PACK_AB R94, RZ, R94 ;  /* 0x0000005eff5e723e */ /* 0x000fe200000010ff */
[----:B------:R-:W-:Y:S01]  /*71f0*/  @P4 STG.E.U16 desc[UR12][R4.64+0x2], R91 ;  /* 0x0000025b04004986 */ /* 0x000fe2000c10150c */
[----:B------:R-:W-:Y:S01]  /*7200*/  F2FP.BF16.F32.PACK_AB R95, RZ, R95 ;  /* 0x0000005fff5f723e */ /* 0x000fe200000010ff */
[-C--:B------:R-:W-:Y:S01]  /*7210*/  FMUL R101, R101, R8.reuse ;  /* 0x0000000865657220 */ /* 0x080fe20000400000 */
[C---:B------:R-:W-:Y:S01]  /*7220*/  ISETP.GT.AND P4, PT, R0.reuse, 0x10, P2 ;  /* 0x000000100000780c */ /* 0x040fe20001784270 */
[----:B------:R-:W-:Y:S01]  /*7230*/  @P5 STG.E.U16 desc[UR12][R2.64+0x10], R92 ;  /* 0x0000105c02005986 */ /* 0x000fe2000c10150c */
[----:B------:R-:W-:Y:S01]  /*7240*/  ISETP.GT.AND P5, PT, R0, 0x10, P3 ;  /* 0x000000100000780c */ /* 0x000fe20001fa4270 */
[----:B------:R-:W-:Y:S01]  /*7250*/  FMUL R102, R102, R8 ;  /* 0x0000000866667220 */ /* 0x000fe20000400000 */
[----:B------:R-:W-:Y:S01]  /*7260*/  F2FP.BF16.F32.PACK_AB R96, RZ, R96 ;  /* 0x00000060ff60723e */ /* 0x000fe200000010ff */
[----:B------:R-:W-:Y:S01]  /*7270*/  @P1 STG.E.U16 desc[UR12][R2.64+0x12], R93 ;  /* 0x0000125d02001986 */ /* 0x000fe2000c10150c */
[C---:B------:R-:W-:Y:S01]  /*7280*/  ISETP.GT.AND P1, PT, R0.reuse, 0x9, P3 ;  /* 0x000000090000780c */ /* 0x040fe20001f24270 */
        /* <DEDUP_REMOVED lines=8> */
[----:B------:R-:W-:Y:S01]  /*7310*/  FMUL R106, R106, R8 ;  /* 0x000000086a6a7220 */ /* 0x000fe20000400000 */
[----:B------:R-:W-:Y:S01]  /*7320*/  F2FP.BF16.F32.PACK_AB R100, RZ, R100 ;  /* 0x00000064ff64723e */ /* 0x000fe200000010ff */
[-C--:B------:R-:W-:Y:S01]  /*7330*/  FMUL R107, R107, R8.reuse ;  /* 0x000000086b6b7220 */ /* 0x080fe20000400000 */
[----:B------:R-:W-:Y:S01]  /*7340*/  F2FP.BF16.F32.PACK_AB R101, RZ, R101 ;  /* 0x00000065ff65723e */ /* 0x000fe200000010ff */
        /* <DEDUP_REMOVED lines=21> */
[----:B------:R-:W-:Y:S01]  /*74a0*/  ISETP.GT.AND P4, PT, R0, 0x21, P2 ;  /* 0x000000210000780c */ /* 0x000fe20001784270 */
[-C--:B------:R-:W-:Y:S01]  /*74b0*/  FMUL R113, R113, R8.reuse ;  /* 0x0000000871717220 */ /* 0x080fe20000400000 */
[----:B------:R-:W-:Y:S01]  /*74c0*/  F2FP.BF16.F32.PACK_AB R107, RZ, R107 ;  /* 0x0000006bff6b723e */ /* 0x000fe200000010ff */
        /* <DEDUP_REMOVED lines=102> */
[-C--:B------:R-:W-:Y:S01]  /*7b30*/  FMUL R144, R144, R8.reuse ;  /* 0x0000000890907220 */ /* 0x080fe20000400000 */
[----:B------:R-:W-:Y:S01]  /*7b40*/  ISETP.GT.AND P6, PT, R0, 0x68, P3 ;  /* 0x000000680000780c */ /* 0x000fe20001fc4270 */
[----:B------:R-:W-:Y:S01]  /*7b50*/  FMUL R145, R145, R8 ;  /* 0x0000000891917220 */ /* 0x000fe20000400000 */
[----:B------:R-:W-:Y:S01]  /*7b60*/  F2FP.BF16.F32.PACK_AB R138, RZ, R138 ;  /* 0x0000008aff8a723e */ /* 0x000fe200000010ff */
[-C--:B------:R-:W-:Y:S01]  /*7b70*/  FMUL R146, R146, R8.reuse ;  /* 0x0000000892927220 */ /* 0x080fe20000400000 */
[----:B------:R-:W-:Y:S01]  /*7b80*/  F2FP.BF16.F32.PACK_AB R139, RZ, R139 ;  /* 0x0000008bff8b723e */ /* 0x000fe200000010ff */
[----:B------:R-:W-:Y:S01]  /*7b90*/  @P1 STG.E.U16 desc[UR12][R4.64+0x80], R122 ;  /* 0x0000807a04001986 */ /* 0x000fe2000c10150c */
[C---:B------:R-:W-:Y:S01]  /*7ba0*/  ISETP.GT.AND P1, PT, R0.reuse, 0x48, P3 ;  /* 0x000000480000780c */ /* 0x040fe20001f24270 */
[----:B------:R-:W-:Y:S01]  /*7bb0*/  FMUL R147, R147, R8 ;  /* 0x0000000893937220 */ /* 0x000fe20000400000 */
[----:B------:R-:W-:Y:S01]  /*7bc0*/  F2FP.BF16.F32.PACK_AB R140, RZ, R140 ;  /* 0x0000008cff8c723e */ /* 0x000fe200000010ff */
[----:B------:R-:W-:Y:S01]  /*7bd0*/  @P4 STG.E.U16 desc[UR12][R4.64+0x82], R123 ;  /* 0x0000827b04004986 */ /* 0x000fe2000c10150c */
[----:B------:R-:W-:Y:S01]  /*7be0*/  ISETP.GT.AND P4, PT, R0, 0x49, P3 ;  /* 0x000000490000780c */ /* 0x000fe20001f84270 */
[----:B------:R-:W-:Y:S01]  /*7bf0*/  FMUL R148, R148, R8 ;  /* 0x0000000894947220 */ /* 0x000fe20000400000 */
[----:B------:R-:W-:Y:S01]  /*7c00*/  F2FP.BF16.F32.PACK_AB R141, RZ, R141 ;  /* 0x0000008dff8d723e */ /* 0x000fe200000010ff */
[----:B------:R-:W-:Y:S01]  /*7c10*/  @P0 STG.E.U16 desc[UR12][R2.64+0x90], R124 ;  /* 0x0000907c02000986 */ /* 0x000fe2000c10150c */
[----:B------:R-:W-:Y:S01]  /*7c20*/  ISETP.GT.AND P0, PT, R0, 0x50, P3 ;  /* 0x000000500000780c */ /* 0x000fe20001f04270 */
[----:B------:R-:W-:Y:S01]  /*7c30*/  IMAD.SHL.U32 R15, R16, 0x2, RZ ;  /* 0x00000002100f7824 */ /* 0x000fe200078e00ff */
        /* <DEDUP_REMOVED lines=26> */
[----:B------:R-:W-:Y:S01]  /*7de0*/  SHF.L.U64.HI R13, R16, 0x1, R11 ;  /* 0x00000001100d7819 */ /* 0x000fe2000001020b */
[-C--:B------:R-:W-:Y:S01]  /*7df0*/  FMUL R28, R28, R8.reuse ;  /* 0x000000081c1c7220 */ /* 0x080fe20000400000 */
[----:B------:R-:W-:Y:S01]  /*7e00*/  F2FP.BF16.F32.PACK_AB R149, RZ, R149 ;  /* 0x00000095ff95723e */ /* 0x000fe200000010ff */
        /* <DEDUP_REMOVED lines=31> */
[----:B------:R-:W-:Y:S01]  /*8000*/  ISETP.GT.AND P5, PT, R0, 0x69, P2 ;  /* 0x000000690000780c */ /* 0x000fe200017a4270 */
[-C--:B------:R-:W-:Y:S01]  /*8010*/  FMUL R38, R38, R8.reuse ;  /* 0x0000000826267220 */ /* 0x080fe20000400000 */
[----:B------:R-:W-:Y:S01]  /*8020*/  F2FP.BF16.F32.PACK_AB R31, RZ, R31 ;  /* 0x0000001fff1f723e */ /* 0x000fe200000010ff */
[----:B------:R-:W-:Y:S01]  /*8030*/  @P1 STG.E.U16 desc[UR12][R4.64+0xc0], R138 ;  /* 0x0000c08a04001986 */ /* 0x000fe2000c10150c */
[C---:B------:R-:W-:Y:S01]  /*8040*/  ISETP.GT.AND P1, PT, R10.reuse, 0x40, PT ;  /* 0x000000400a00780c */ /* 0x040fe20003f24270 */
[----:B------:R-:W-:Y:S01]  /*8050*/  FMUL R39, R39, R8 ;  /* 0x0000000827277220 */ /* 0x000fe20000400000 */
[----:B------:R-:W-:Y:S01]  /*8060*/  F2FP.BF16.F32.PACK_AB R32, RZ, R32 ;  /* 0x00000020ff20723e */ /* 0x000fe200000010ff */
[----:B------:R-:W-:Y:S01]  /*8070*/  @P0 STG.E.U16 desc[UR12][R4.64+0xc2], R139 ;  /* 0x0000c28b04000986 */ /* 0x000fe2000c10150c */
[----:B------:R-:W-:Y:S01]  /*8080*/  ISETP.GT.AND P0, PT, R10, 0x48, PT ;  /* 0x000000480a00780c */ /* 0x000fe20003f04270 */
        /* <DEDUP_REMOVED lines=17> */
[C---:B------:R-:W-:Y:S01]  /*81a0*/  ISETP.GT.AND P4, PT, R0.reuse, 0x78, P2 ;  /* 0x000000780000780c */ /* 0x040fe20001784270 */
[-C--:B------:R-:W-:Y:S01]  /*81b0*/  FMUL R45, R45, R8.reuse ;  /* 0x000000082d2d7220 */ /* 0x080fe20000400000 */
[C---:B------:R-:W-:Y:S01]  /*81c0*/  ISETP.GT.AND P2, PT, R0.reuse, 0x79, P2 ;  /* 0x000000790000780c */ /* 0x040fe20001744270 */
        /* <DEDUP_REMOVED lines=15> */
[----:B------:R-:W-:Y:S01]  /*82c0*/  IADD3 R10, P5, R15, R2, RZ ;  /* 0x000000020f0a7210 */ /* 0x000fe20007fbe0ff */
[----:B------:R-:W-:Y:S01]  /*82d0*/  FMUL R51, R51, R8 ;  /* 0x0000000833337220 */ /* 0x000fe20000400000 */
[----:B------:R-:W-:Y:S01]  /*82e0*/  F2FP.BF16.F32.PACK_AB R43, RZ, R43 ;  /* 0x0000002bff2b723e */ /* 0x000fe200000010ff */
[----:B------:R-:W-:Y:S01]  /*82f0*/  @P6 STG.E.U16 desc[UR12][R4.64+0xe2], R147 ;  /* 0x0000e29304006986 */ /* 0x000fe2000c10150c */
[----:B------:R-:W-:Y:S01]  /*8300*/  F2FP.BF16.F32.PACK_AB R44, RZ, R44 ;  /* 0x0000002cff2c723e */ /* 0x000fe200000010ff */
[----:B------:R-:W-:Y:S01]  /*8310*/  IMAD.X R11, R13, 0x1, R3, P5 ;  /* 0x000000010d0b7824 */ /* 0x000fe200028e0603 */
[----:B------:R-:W-:Y:S01]  /*8320*/  IADD3 R12, P5, P6, R9, R2, R15 ;  /* 0x00000002090c7210 */ /* 0x000fe20007ebe00f */
[----:B------:R-:W-:Y:S01]  /*8330*/  @P4 STG.E.U16 desc[UR12][R2.64+0xf0], R148 ;  /* 0x0000f09402004986 */ /* 0x000fe2000c10150c */
[----:B------:R-:W-:Y:S01]  /*8340*/  ISETP.GT.AND P4, PT, R0, 0x78, P3 ;  /* 0x000000780000780c */ /* 0x000fe20001f84270 */
[-C--:B------:R-:W-:Y:S01]  /*8350*/  FMUL R52, R52, R8.reuse ;  /* 0x0000000834347220 */ /* 0x080fe20000400000 */
[C---:B------:R-:W-:Y:S01]  /*8360*/  ISETP.GT.AND P3, PT, R0.reuse, 0x79, P3 ;  /* 0x000000790000780c */ /* 0x040fe20001f64270 */
[----:B------:R0:W-:Y:S01]  /*8370*/  @P2 STG.E.U16 desc[UR12][R2.64+0xf2], R149 ;  /* 0x0000f29502002986 */ /* 0x0001e2000c10150c */
[----:B------:R-:W-:Y:S01]  /*8380*/  IADD3.X R13, R7, R3, R13, P5, P6 ;  /* 0x00000003070d7210 */ /* 0x000fe20002fec40d */
[-C--:B------:R-:W-:Y:S01]  /*8390*/  FMUL R53, R53, R8.reuse ;  /* 0x0000000835357220 */ /* 0x080fe20000400000 */
[----:B------:R-:W-:Y:S01]  /*83a0*/  ISETP.GT.AND P5, PT, R0, 0x1, P1 ;  /* 0x000000010000780c */ /* 0x000fe20000fa4270 */
[-C--:B------:R-:W-:Y:S01]  /*83b0*/  FMUL R54, R54, R8.reuse ;  /* 0x0000000836367220 */ /* 0x080fe20000400000 */
[----:B------:R-:W-:Y:S01]  /*83c0*/  ISETP.GT.AND P2, PT, R0, RZ, P0 ;  /* 0x000000ff0000720c */ /* 0x000fe20000744270 */
[-C--:B------:R-:W-:Y:S01]  /*83d0*/  FMUL R55, R55, R8.reuse ;  /* 0x0000000837377220 */ /* 0x080fe20000400000 */
[----:B------:R-:W-:Y:S01]  /*83e0*/  F2FP.BF16.F32.PACK_AB R45, RZ, R45 ;  /* 0x0000002dff2d723e */ /* 0x000fe200000010ff */
[----:B------:R-:W-:Y:S01]  /*83f0*/  FMUL R56, R56, R8 ;  /* 0x0000000838387220 */ /* 0x000fe20000400000 */
[----:B------:R-:W-:Y:S01]  /*8400*/  F2FP.BF16.F32.PACK_AB R46, RZ, R46 ;  /* 0x0000002eff2e723e */ /* 0x000fe200000010ff */
[----:B------:R-:W-:Y:S01]  /*8410*/  FMUL R57, R57, R8 ;  /* 0x0000000839397220 */ /* 0x000fe20000400000 */
[----:B------:R-:W-:Y:S01]  /*8420*/  F2FP.BF16.F32.PACK_AB R47, RZ, R47 ;  /* 0x0000002fff2f723e */ /* 0x000fe200000010ff */
[----:B0-----:R-:W-:Y:S01]  /*8430*/  @P4 IMAD.MOV.U32 R2, RZ, RZ, R4 ;  /* 0x000000ffff024224 */ /* 0x001fe200078e0004 */
[----:B------:R-:W-:Y:S01]  /*8440*/  F2FP.BF16.F32.PACK_AB R48, RZ, R48 ;  /* 0x00000030ff30723e */ /* 0x000fe200000010ff */
[----:B------:R-:W-:Y:S01]  /*8450*/  @P4 IMAD.MOV.U32 R3, RZ, RZ, R5 ;  /* 0x000000ffff034224 */ /* 0x000fe200078e0005 */
[----:B------:R-:W-:Y:S01]  /*8460*/  F2FP.BF16.F32.PACK_AB R49, RZ, R49 ;  /* 0x00000031ff31723e */ /* 0x000fe200000010ff */
[----:B------:R-:W-:Y:S01]  /*8470*/  FMUL R58, R58, R8 ;  /* 0x000000083a3a7220 */ /* 0x000fe20000400000 */
[----:B------:R-:W-:Y:S01]  /*8480*/  F2FP.BF16.F32.PACK_AB R50, RZ, R50 ;  /* 0x00000032ff32723e */ /* 0x000fe200000010ff */
[-C--:B------:R-:W-:Y:S01]  /*8490*/  FMUL R59, R59, R8.reuse ;  /* 0x000000083b3b7220 */ /* 0x080fe20000400000 */
[----:B------:R0:W-:Y:S01]  /*84a0*/  @P4 STG.E.U16 desc[UR12][R2.64+0xf0], R150 ;  /* 0x0000f09602004986 */ /* 0x0001e2000c10150c */
[----:B------:R-:W-:Y:S01]  /*84b0*/  ISETP.GT.AND P4, PT, R0, RZ, P1 ;  /* 0x000000ff0000720c */ /* 0x000fe20000f84270 */
[-C--:B------:R-:W-:Y:S01]  /*84c0*/  FMUL R60, R60, R8.reuse ;  /* 0x000000083c3c7220 */ /* 0x080fe20000400000 */
[----:B------:R-:W-:Y:S01]  /*84d0*/  F2FP.BF16.F32.PACK_AB R51, RZ, R51 ;  /* 0x00000033ff33723e */ /* 0x000fe200000010ff */
[----:B------:R-:W-:Y:S01]  /*84e0*/  @P3 STG.E.U16 desc[UR12][R4.64+0xf2], R151 ;  /* 0x0000f29704003986 */ /* 0x000fe2000c10150c */
[----:B------:R-:W-:Y:S01]  /*84f0*/  IADD3 R6, P3, R10, R9, RZ ;  /* 0x000000090a067210 */ /* 0x000fe20007f7e0ff */
[----:B------:R-:W-:Y:S01]  /*8500*/  FMUL R61, R61, R8 ;  /* 0x000000083d3d7220 */ /* 0x000fe20000400000 */
[----:B------:R-:W-:Y:S01]  /*8510*/  F2FP.BF16.F32.PACK_AB R52, RZ, R52 ;  /* 0x00000034ff34723e */ /* 0x000fe200000010ff */
[----:B------:R-:W-:Y:S01]  /*8520*/  @P5 STG.E.U16 desc[UR12][R10.64+0x2], R25 ;  /* 0x000002190a005986 */ /* 0x000fe2000c10150c */
[C---:B------:R-:W-:Y:S01]  /*8530*/  ISETP.GT.AND P5, PT, R0.reuse, 0x9, P1 ;  /* 0x000000090000780c */ /* 0x040fe20000fa4270 */
[----:B------:R-:W-:Y:S01]  /*8540*/  IMAD.X R7, R11, 0x1, R7, P3 ;  /* 0x000000010b077824 */ /* 0x000fe200018e0607 */
        /* <DEDUP_REMOVED lines=13> */
[----:B0-----:R-:W-:Y:S01]  /*8620*/  @P3 IMAD.MOV.U32 R2, RZ, RZ, R6 ;  /* 0x000000ffff023224 */ /* 0x001fe200078e0006 */
[----:B------:R-:W-:Y:S01]  /*8630*/  F2FP.BF16.F32.PACK_AB R57, RZ, R57 ;  /* 0x00000039ff39723e */ /* 0x000fe200000010ff */
[----:B------:R-:W-:Y:S01]  /*8640*/  @P3 IMAD.MOV.U32 R3, RZ, RZ, R7 ;  /* 0x000000ffff033224 */ /* 0x000fe200078e0007 */
[----:B------:R-:W-:Y:S01]  /*8650*/  F2FP.BF16.F32.PACK_AB R58, RZ, R58 ;  /* 0x0000003aff3a723e */ /* 0x000fe200000010ff */
[-C--:B------:R-:W-:Y:S01]  /*8660*/  FMUL R66, R66, R8.reuse ;  /* 0x0000000842427220 */ /* 0x080fe20000400000 */
[----:B------:R-:W-:Y:S01]  /*8670*/  F2FP.BF16.F32.PACK_AB R59, RZ, R59 ;  /* 0x0000003bff3b723e */ /* 0x000fe200000010ff */
[-C--:B------:R-:W-:Y:S01]  /*8680*/  FMUL R67, R67, R8.reuse ;  /* 0x0000000843437220 */ /* 0x080fe20000400000 */
[----:B------:R0:W-:Y:S01]  /*8690*/  @P3 STG.E.U16 desc[UR12][R2.64+0x2], R27 ;  /* 0x0000021b02003986 */ /* 0x0001e2000c10150c */
        /* <DEDUP_REMOVED lines=21> */
[----:B------:R-:W-:Y:S01]  /*87f0*/  FMUL R73, R73, R8 ;  /* 0x0000000849497220 */ /* 0x000fe20000400000 */
[----:B------:R-:W-:Y:S01]  /*8800*/  F2FP.BF16.F32.PACK_AB R65, RZ, R65 ;  /* 0x00000041ff41723e */ /* 0x000fe200000010ff */
[----:B------:R-:W-:Y:S01]  /*8810*/  @P5 STG.E.U16 desc[UR12][R10.64+0x22], R33 ;  /* 0x000022210a005986 */ /* 0x000fe2000c10150c */
[----:B------:R-:W-:Y:S01]  /*8820*/  ISETP.GT.AND P5, PT, R0, 0x19, P1 ;  /* 0x000000190000780c */ /* 0x000fe20000fa4270 */
[--C-:B0-----:R-:W-:Y:S01]  /*8830*/  @P2 IMAD.MOV.U32 R2, RZ, RZ, R12.reuse ;  /* 0x000000ffff022224 */ /* 0x101fe200078e000c */
[----:B------:R-:W-:Y:S01]  /*8840*/  F2FP.BF16.F32.PACK_AB R66, RZ, R66 ;  /* 0x00000042ff42723e */ /* 0x000fe200000010ff */
[--C-:B------:R-:W-:Y:S01]  /*8850*/  @P2 IMAD.MOV.U32 R3, RZ, RZ, R13.reuse ;  /* 0x000000ffff032224 */ /* 0x100fe200078e000d */
[----:B------:R-:W-:Y:S01]  /*8860*/  F2FP.BF16.F32.PACK_AB R67, RZ, R67 ;  /* 0x00000043ff43723e */ /* 0x000fe200000010ff */
[----:B------:R-:W-:Y:S01]  /*8870*/  FMUL R74, R74, R8 ;  /* 0x000000084a4a7220 */ /* 0x000fe20000400000 */
[----:B------:R-:W-:Y:S01]  /*8880*/  F2FP.BF16.F32.PACK_AB R68, RZ, R68 ;  /* 0x00000044ff44723e */ /* 0x000fe200000010ff */
[-C--:B------:R-:W-:Y:S01]  /*8890*/  FMUL R75, R75, R8.reuse ;  /* 0x000000084b4b7220 */ /* 0x080fe20000400000 */
[----:B------:R0:W-:Y:S01]  /*88a0*/  @P2 STG.E.U16 desc[UR12][R2.64+0x20], R34 ;  /* 0x0000202202002986 */ /* 0x0001e2000c10150c */
        /* <DEDUP_REMOVED lines=9> */
[----:B------:R-:W-:Y:S01]  /*8940*/  FMUL R80, R80, R8 ;  /* 0x0000000850507220 */ /* 0x000fe20000400000 */
[----:B------:R-:W-:Y:S01]  /*8950*/  F2FP.BF16.F32.PACK_AB R73, RZ, R73 ;  /* 0x00000049ff49723e */ /* 0x000fe200000010ff */
[--C-:B0-----:R-:W-:Y:S01]  /*8960*/  @P3 IMAD.MOV.U32 R2, RZ, RZ, R12.reuse ;  /* 0x000000ffff023224 */ /* 0x101fe200078e000c */
[----:B------:R-:W-:Y:S01]  /*8970*/  F2FP.BF16.F32.PACK_AB R74, RZ, R74 ;  /* 0x0000004aff4a723e */ /* 0x000fe200000010ff */
[--C-:B------:R-:W-:Y:S01]  /*8980*/  @P3 IMAD.MOV.U32 R3, RZ, RZ, R13.reuse ;  /* 0x000000ffff033224 */ /* 0x100fe200078e000d */
[----:B------:R-:W-:Y:S01]  /*8990*/  ISETP.GT.AND P6, PT, R0, 0x68, P0 ;  /* 0x000000680000780c */ /* 0x000fe200007c4270 */
[-C--:B------:R-:W-:Y:S01]  /*89a0*/  FMUL R81, R81, R8.reuse ;  /* 0x0000000851517220 */ /* 0x080fe20000400000 */
[----:B------:R-:W-:Y:S01]  /*89b0*/  F2FP.BF16.F32.PACK_AB R75, RZ, R75 ;  /* 0x0000004bff4b723e */ /* 0x000fe200000010ff */
[-C--:B------:R-:W-:Y:S01]  /*89c0*/  FMUL R82, R82, R8.reuse ;  /* 0x0000000852527220 */ /* 0x080fe20000400000 */
[----:B------:R0:W-:Y:S01]  /*89d0*/  @P3 STG.E.U16 desc[UR12][R2.64+0x22], R35 ;  /* 0x0000222302003986 */ /* 0x0001e2000c10150c */
        /* <DEDUP_REMOVED lines=17> */
[----:B------:R-:W-:Y:S01]  /*8af0*/  FMUL R8, R87, R8 ;  /* 0x0000000857087220 */ /* 0x000fe20000400000 */
[----:B------:R0:W-:Y:S01]  /*8b00*/  @P2 STG.E.U16 desc[UR12][R2.64+0x30], R38 ;  /* 0x0000302602002986 */ /* 0x0001e2000c10150c */
[----:B------:R-:W-:-:S02]  /*8b10*/  ISETP.GT.AND P2, PT, R0, 0x20, P0 ;  /* 0x000000200000780c */ /* 0x000fc40000744270 */
[----:B------:R-:W-:Y:S02]  /*8b20*/  F2FP.BF16.F32.PACK_AB R82, RZ, R82 ;  /* 0x00000052ff52723e */ /* 0x000fe400000010ff */
[----:B------:R-:W-:Y:S02]  /*8b30*/  F2FP.BF16.F32.PACK_AB R83, RZ, R83 ;  /* 0x00000053ff53723e */ /* 0x000fe400000010ff */
[----:B------:R-:W-:Y:S02]  /*8b40*/  F2FP.BF16.F32.PACK_AB R84, RZ, R84 ;  /* 0x00000054ff54723e */ /* 0x000fe400000010ff */
[----:B------:R-:W-:Y:S02]  /*8b50*/  F2FP.BF16.F32.PACK_AB R85, RZ, R85 ;  /* 0x00000055ff55723e */ /* 0x000fe400000010ff */
[----:B------:R-:W-:Y:S01]  /*8b60*/  F2FP.BF16.F32.PACK_AB R86, RZ, R86 ;  /* 0x00000056ff56723e */ /* 0x000fe200000010ff */
[----:B0-----:R-:W-:Y:S02]  /*8b70*/  @P3 IMAD.MOV.U32 R2, RZ, RZ, R12 ;  /* 0x000000ffff023224 */ /* 0x001fe400078e000c */
[----:B------:R-:W-:-:S05]  /*8b80*/  @P3 IMAD.MOV.U32 R3, RZ, RZ, R13 ;  /* 0x000000ffff033224 */ /* 0x000fca00078e000d */
[----:B------:R0:W-:Y:S01]  /*8b90*/  @P3 STG.E.U16 desc[UR12][R2.64+0x32], R39 ;  /* 0x0000322702003986 */ /* 0x0001e2000c10150c */
[----:B------:R-:W-:-:S03]  /*8ba0*/  ISETP.GT.AND P3, PT, R0, 0x21, P0 ;  /* 0x000000210000780c */ /* 0x000fc60000764270 */
[----:B------:R-:W-:Y:S01]  /*8bb0*/  @P4 STG.E.U16 desc[UR12][R10.64+0x40], R40 ;  /* 0x000040280a004986 */ /* 0x000fe2000c10150c */
[----:B------:R-:W-:-:S03]  /*8bc0*/  ISETP.GT.AND P4, PT, R0, 0x28, P1 ;  /* 0x000000280000780c */ /* 0x000fc60000f84270 */
[----:B------:R-:W-:Y:S01]  /*8bd0*/  @P5 STG.E.U16 desc[UR12][R10.64+0x42], R41 ;  /* 0x000042290a005986 */ /* 0x000fe2000c10150c */
[----:B------:R-:W-:Y:S01]  /*8be0*/  ISETP.GT.AND P5, PT, R0, 0x29, P1 ;  /* 0x000000290000780c */ /* 0x000fe20000fa4270 */
[----:B0-----:R-:W-:Y:S02]  /*8bf0*/  @P2 IMAD.MOV.U32 R2, RZ, RZ, R12 ;  /* 0x000000ffff022224 */ /* 0x001fe400078e000c */
[----:B------:R-:W-:-:S05]  /*8c00*/  @P2 IMAD.MOV.U32 R3, RZ, RZ, R13 ;  /* 0x000000ffff032224 */ /* 0x000fca00078e000d */
[----:B------:R0:W-:Y:S01]  /*8c10*/  @P2 STG.E.U16 desc[UR12][R2.64+0x40], R42 ;  /* 0x0000402a02002986 */ /* 0x0001e2000c10150c */
[----:B------:R-:W-:Y:S01]  /*8c20*/  ISETP.GT.AND P2, PT, R0, 0x28, P0 ;  /* 0x000000280000780c */ /* 0x000fe20000744270 */
        /* <DEDUP_REMOVED lines=111> */
[C---:B------:R-:W-:Y:S02]  /*9320*/  ISETP.GT.AND P3, PT, R0.reuse, 0x78, P1 ;  /* 0x000000780000780c */ /* 0x040fe40000f64270 */
[C---:B------:R-:W-:Y:S01]  /*9330*/  ISETP.GT.AND P1, PT, R0.reuse, 0x79, P1 ;  /* 0x000000790000780c */ /* 0x040fe20000f24270 */
[----:B------:R-:W-:Y:S01]  /*9340*/  @P4 STG.E.U16 desc[UR12][R10.64+0xe0], R80 ;  /* 0x0000e0500a004986 */ /* 0x000fe2000c10150c */
[C---:B------:R-:W-:Y:S02]  /*9350*/  ISETP.GT.AND P4, PT, R0.reuse, 0x71, P0 ;  /* 0x000000710000780c */ /* 0x040fe40000784270 */
[----:B------:R-:W-:Y:S01]  /*9360*/  ISETP.GT.AND P0, PT, R0, 0x79, P0 ;  /* 0x000000790000780c */ /* 0x000fe20000704270 */
[----:B------:R-:W-:Y:S01]  /*9370*/  @P2 STG.E.U16 desc[UR12][R10.64+0xe2], R81 ;  /* 0x0000e2510a002986 */ /* 0x000fe2000c10150c */
[----:B0-----:R-:W-:Y:S02]  /*9380*/  @P5 IMAD.MOV.U32 R2, RZ, RZ, R12 ;  /* 0x000000ffff025224 */ /* 0x001fe400078e000c */
[----:B------:R-:W-:-:S05]  /*9390*/  @P5 IMAD.MOV.U32 R3, RZ, RZ, R13 ;  /* 0x000000ffff035224 */ /* 0x000fca00078e000d */
[----:B------:R0:W-:Y:S02]  /*93a0*/  @P5 STG.E.U16 desc[UR12][R2.64+0xe0], R82 ;  /* 0x0000e05202005986 */ /* 0x0001e4000c10150c */
[----:B0-----:R-:W-:Y:S02]  /*93b0*/  @P4 IMAD.MOV.U32 R2, RZ, RZ, R12 ;  /* 0x000000ffff024224 */ /* 0x001fe400078e000c */
[----:B------:R-:W-:-:S05]  /*93c0*/  @P4 IMAD.MOV.U32 R3, RZ, RZ, R13 ;  /* 0x000000ffff034224 */ /* 0x000fca00078e000d */
[----:B------:R0:W-:Y:S04]  /*93d0*/  @P4 STG.E.U16 desc[UR12][R2.64+0xe2], R83 ;  /* 0x0000e25302004986 */ /* 0x0001e8000c10150c */
[----:B------:R1:W-:Y:S04]  /*93e0*/  @P3 STG.E.U16 desc[UR12][R10.64+0xf0], R84 ;  /* 0x0000f0540a003986 */ /* 0x0003e8000c10150c */
[----:B------:R1:W-:Y:S01]  /*93f0*/  @P1 STG.E.U16 desc[UR12][R10.64+0xf2], R85 ;  /* 0x0000f2550a001986 */ /* 0x0003e2000c10150c */
[----:B0-----:R-:W-:Y:S02]  /*9400*/  @P6 IMAD.MOV.U32 R2, RZ, RZ, R12 ;  /* 0x000000ffff026224 */ /* 0x001fe400078e000c */
[----:B------:R-:W-:-:S05]  /*9410*/  @P6 IMAD.MOV.U32 R3, RZ, RZ, R13 ;  /* 0x000000ffff036224 */ /* 0x000fca00078e000d */
[----:B------:R1:W-:Y:S01]  /*9420*/  @P6 STG.E.U16 desc[UR12][R2.64+0xf0], R86 ;  /* 0x0000f05602006986 */ /* 0x0003e2000c10150c */
[----:B------:R-:W-:Y:S05]  /*9430*/  @!P0 EXIT ;  /* 0x000000000000894d */ /* 0x000fea0003800000 */
[----:B------:R-:W-:-:S05]  /*9440*/  F2FP.BF16.F32.PACK_AB R8, RZ, R8 ;  /* 0x00000008ff08723e */ /* 0x000fca00000010ff */
[----:B------:R-:W-:Y:S01]  /*9450*/  STG.E.U16 desc[UR12][R12.64+0xf2], R8 ;  /* 0x0000f2080c007986 */ /* 0x000fe2000c10150c */
[----:B------:R-:W-:Y:S05]  /*9460*/  EXIT ;  /* 0x000000000000794d */ /* 0x000fea0003800000 */
.L_x_13:
[----:B------:R-:W-:-:S13]  /*9470*/  ISETP.NE.AND P0, PT, R5, RZ, PT ;  /* 0x000000ff0500720c */ /* 0x000fda0003f05270 */
[----:B------:R-:W-:Y:S05]  /*9480*/  @P0 EXIT ;  /* 0x000000000000094d */ /* 0x000fea0003800000 */
[----:B------:R-:W-:Y:S01]  /*9490*/  ELECT P0, URZ, PT ;  /* 0x00000000003f782f */ /* 0x000fe20003800000 */
[----:B------:R-:W-:-:S12]  /*94a0*/  BSSY B0, `(.L_x_278) ;  /* 0x0000086000007945 */ /* 0x000fd80003800000 */
[----:B------:R-:W-:Y:S05]  /*94b0*/  @!P0 BRA `(.L_x_279) ;  /* 0x0000000800108947 */ /* 0x000fea0003800000 */
[----:B------:R-:W-:-:S13]  /*94c0*/  ISETP.GE.AND P0, PT, R3, 0x1, PT ;  /* 0x000000010300780c */ /* 0x000fda0003f06270 */
[----:B------:R-:W-:Y:S05]  /*94d0*/  @!P0 BRA `(.L_x_279) ;  /* 0x0000000800088947 */ /* 0x000fea0003800000 */
[----:B------:R-:W4:Y:S01]  /*94e0*/  S2R R5, SR_CgaCtaId ;  /* 0x0000000000057919 */ /* 0x000f220000008800 */
[----:B------:R-:W-:Y:S01]  /*94f0*/  IMAD.SHL.U32 R22, R12, 0x80, RZ ;  /* 0x000000800c167824 */ /* 0x000fe200078e00ff */
[----:B------:R-:W-:Y:S01]  /*9500*/  ULDC UR4, c[0x0][0x384] ;  /* 0x0000e10000047ab9 */ /* 0x000fe20000000800 */
[----:B------:R-:W-:Y:S01]  /*9510*/  LOP3.LUT P0, RZ, R11, 0x1f, RZ, 0xc0, !PT ;  /* 0x0000001f0bff7812 */ /* 0x000fe2000780c0ff */
[----:B------:R-:W-:Y:S01]  /*9520*/  ULDC UR5, c[0x0][0x388] ;  /* 0x0000e20000057ab9 */ /* 0x000fe20000000800 */
[C---:B------:R-:W-:Y:S01]  /*9530*/  ISETP.NE.AND P1, PT, R14.reuse, RZ, PT ;  /* 0x000000ff0e00720c */ /* 0x040fe20003f25270 */
[----:B------:R-:W-:Y:S01]  /*9540*/  VIADD R24, R3, 0x1 ;  /* 0x0000000103187836 */ /* 0x000fe20000000000 */
[----:B------:R-:W-:Y:S01]  /*9550*/  ISETP.NE.OR P0, PT, R14, RZ, !P0 ;  /* 0x000000ff0e00720c */ /* 0x000fe20004705670 */
[----:B01----:R-:W-:Y:S01]  /*9560*/  IMAD.MOV.U32 R6, RZ, RZ, 0x1 ;  /* 0x00000001ff067424 */ /* 0x003fe200078e00ff */
[----:B------:R-:W-:Y:S01]  /*9570*/  LOP3.LUT R23, R2, 0x2, RZ, 0xfc, !PT ;  /* 0x0000000202177812 */ /* 0x000fe200078efcff */
[----:B------:R-:W-:Y:S01]  /*9580*/  IMAD.MOV.U32 R7, RZ, RZ, RZ ;  /* 0x000000ffff077224 */ /* 0x000fe200078e00ff */
[----:B--23-5:R-:W-:-:S02]  /*9590*/  CS2R R8, SRZ ;  /* 0x0000000000087805 */ /* 0x02cfc4000001ff00 */
[----:B------:R-:W-:Y:S01]  /*95a0*/  CS2R R10, SRZ ;  /* 0x00000000000a7805 */ /* 0x000fe2000001ff00 */
[----:B----4-:R-:W-:-:S05]  /*95b0*/  IMAD.SHL.U32 R0, R5, 0x40, RZ ;  /* 0x0000004005007824 */ /* 0x010fca00078e00ff */
[----:B------:R-:W-:-:S05]  /*95c0*/  LOP3.LUT R0, R0, 0x40, RZ, 0xc0, !PT ;  /* 0x0000004000007812 */ /* 0x000fca00078ec0ff */
[----:B------:R-:W-:Y:S02]  /*95d0*/  IMAD R4, R13, 0x80, R0 ;  /* 0x000000800d047824 */ /* 0x000fe400078e0200 */
[----:B------:R-:W-:Y:S02]  /*95e0*/  IMAD.SHL.U32 R0, R5, 0x1000, RZ ;  /* 0x0000100005007824 */ /* 0x000fe400078e00ff */
[----:B------:R-:W-:-:S03]  /*95f0*/  IMAD.HI.U32 R5, R22, UR4, RZ ;  /* 0x0000000416057c27 */ /* 0x000fc6000f8e00ff */
[----:B------:R-:W-:Y:S02]  /*9600*/  LOP3.LUT R0, R0, 0x1000, RZ, 0xc0, !PT ;  /* 0x0000100000007812 */ /* 0x000fe400078ec0ff */
[----:B------:R-:W-:-:S07]  /*9610*/  SHF.R.U32.HI R5, RZ, UR5, R5 ;  /* 0x00000005ff057c19 */ /* 0x000fce0008011605 */
.L_x_283:
[----:B------:R-:W0:Y:S01]  /*9620*/  S2R R13, SR_CgaCtaId ;  /* 0x00000000000d7919 */ /* 0x000e220000008800 */
[----:B------:R-:W-:-:S04]  /*9630*/  MOV R12, 0x400 ;  /* 0x00000400000c7802 */ /* 0x000fc80000000f00 */
[----:B0-----:R-:W-:Y:S02]  /*9640*/  LEA R14, R13, R12, 0x18 ;  /* 0x0000000c0d0e7211 */ /* 0x001fe400078ec0ff */
[----:B------:R-:W-:-:S03]  /*9650*/  SHF.L.U32 R12, R6, 0x1f, RZ ;  /* 0x0000001f060c7819 */ /* 0x000fc600000006ff */
[----:B------:R-:W-:-:S07]  /*9660*/  IMAD R13, R7, 0x8, R14 ;  /* 0x00000008070d7824 */ /* 0x000fce00078e020e */
.L_x_280:
[----:B0-----:R0:W1:Y:S02]  /*9670*/  SYNCS.PHASECHK.TRANS64.TRYWAIT P2, [R13+URZ+0x38038], R12 ;  /* 0x0380380c0d0075a7 */ /* 0x001064000804017f */
[----:B-1----:R-:W-:Y:S05]  /*9680*/  @!P2 NANOSLEEP.SYNCS 0x989680 ;  /* 0x009896800000a95d */ /* 0x002fea0003900000 */
[----:B------:R-:W1:Y:S02]  /*9690*/  @!P2 SYNCS.PHASECHK.TRANS64 P2, [R13+URZ+0x38038], R12 ;  /* 0x0380380c0d00a5a7 */ /* 0x000e64000804007f */
[----:B-1----:R-:W-:Y:S05]  /*96a0*/  @!P2 BRA `(.L_x_280) ;  /* 0xfffffffc00f0a947 */ /* 0x002fea000383ffff */
[----:B0-----:R-:W0:Y:S02]  /*96b0*/  @!P1 LDC R12, c[0x0][0x580] ;  /* 0x00016000ff0c9b82 */ /* 0x001e240000000800 */
[----:B0-----:R0:W-:Y:S02]  /*96c0*/  @!P1 SYNCS.ARRIVE.TRANS64 RZ, [R13+URZ+0x38000], R12 ;  /* 0x0380000c0dff99a7 */ /* 0x0011e4000800003f */
[----:B0-----:R-:W-:-:S04]  /*96d0*/  PRMT R12, R23, 0x9910, RZ ;  /* 0x00009910170c7816 */ /* 0x001fc800000000ff */
[----:B------:R-:W-:-:S13]  /*96e0*/  ISETP.NE.AND P2, PT, R12, 0x2, PT ;  /* 0x000000020c00780c */ /* 0x000fda0003f45270 */
[----:B------:R-:W-:Y:S05]  /*96f0*/  @P2 BRA `(.L_x_281) ;  /* 0x0000000000042947 */ /* 0x000fea0003800000 */
[----:B------:R-:W-:Y:S01]  /*9700*/  BPT.TRAP 0x1 ;  /* 0x000000040000795c */ /* 0x000fe20000300000 */
.L_x_281:
[----:B------:R-:W-:Y:S05]  /*9710*/  @P0 BRA `(.L_x_282) ;  /* 0x0000000000040947 */ /* 0x000fea0003800000 */
[----:B------:R-:W-:Y:S01]  /*9720*/  BPT.TRAP 0x1 ;  /* 0x000000040000795c */ /* 0x000fe20000300000 */
.L_x_282:
[----:B------:R-:W0:Y:S01]  /*9730*/  LDC R15, c[0x0][0x380] ;  /* 0x0000e000ff0f7b82 */ /* 0x000e220000000800 */
[----:B------:R-:W-:Y:S01]  /*9740*/  R2UR UR4, R5 ;  /* 0x00000000050472ca */ /* 0x000fe200000e0000 */
[----:B------:R-:W-:Y:S01]  /*9750*/  ULDC UR24, c[0x0][0x38c] ;  /* 0x0000e30000187ab9 */ /* 0x000fe20000000800 */
[----:B------:R-:W-:Y:S01]  /*9760*/  R2UR UR13, R22 ;  /* 0x00000000160d72ca */ /* 0x000fe200000e0000 */
[----:B------:R-:W-:Y:S01]  /*9770*/  UISETP.NE.AND UP0, UPT, UR24, 0x1, UPT ;  /* 0x000000011800788c */ /* 0x000fe2000bf05270 */
[----:B------:R-:W-:Y:S01]  /*9780*/  R2UR UR17, R13 ;  /* 0x000000000d1172ca */ /* 0x000fe200000e0000 */
[----:B------:R-:W-:Y:S01]  /*9790*/  ULDC UR12, c[0x0][0x3ec] ;  /* 0x0000fb00000c7ab9 */ /* 0x000fe20000000800 */
[----:B------:R-:W-:Y:S01]  /*97a0*/  R2UR UR10, R14 ;  /* 0x000000000e0a72ca */ /* 0x000fe200000e0000 */
[----:B------:R-:W1:Y:S01]  /*97b0*/  LDC.64 R16, c[0x0][0x3f8] ;  /* 0x0000fe00ff107b82 */ /* 0x000e620000000a00 */
[----:B------:R-:W-:Y:S01]  /*97c0*/  R2UR UR16, R7 ;  /* 0x00000000071072ca */ /* 0x000fe200000e0000 */
[----:B------:R-:W-:Y:S01]  /*97d0*/  VIADD R24, R24, 0xffffffff ;  /* 0xffffffff18187836 */ /* 0x000fe20000000000 */
[----:B------:R-:W-:Y:S01]  /*97e0*/  R2UR UR18, R10 ;  /* 0x000000000a1272ca */ /* 0x000fe200000e0000 */
[----:B------:R-:W-:Y:S01]  /*97f0*/  ULDC.64 UR28, c[0x0][0x198] ;  /* 0x00006600001c7ab9 */ /* 0x000fe20000000a00 */
[----:B------:R-:W-:Y:S01]  /*9800*/  ULDC.64 UR20, c[0x0][0x3f0] ;  /* 0x0000fc0000147ab9 */ /* 0x000fe20000000a00 */
[----:B------:R-:W-:Y:S01]  /*9810*/  UMOV UR31, 0x30000 ;  /* 0x00030000001f7882 */ /* 0x000fe20000000000 */
[----:B------:R-:W-:Y:S01]  /*9820*/  @UP0 ULDC.64 UR8, c[0x0][0x390] ;  /* 0x0000e40000080ab9 */ /* 0x000fe20000000a00 */
[----:B------:R-:W1:Y:S01]  /*9830*/  LDC.64 R18, c[0x0][0x3d0] ;  /* 0x0000f400ff127b82 */ /* 0x000e620000000a00 */
[----:B------:R-:W-:Y:S01]  /*9840*/  ISETP.GT.AND P6, PT, R24, 0x1, PT ;  /* 0x000000011800780c */ /* 0x000fe20003fc4270 */
[----:B------:R-:W-:Y:S01]  /*9850*/  UIADD3 UR17, UR17, 0x38000, URZ ;  /* 0x0003800011117890 */ /* 0x000fe2000fffe03f */
[----:B------:R-:W-:Y:S01]  /*9860*/  UMOV UR26, 0x0 ;  /* 0x00000000001a7882 */ /* 0x000fe20000000000 */
[----:B------:R-:W-:-:S02]  /*9870*/  UMOV UR27, 0x10000000 ;  /* 0x10000000001b7882 */ /* 0x000fc40000000000 */
[----:B------:R-:W-:Y:S01]  /*9880*/  ULEA UR16, UR16, UR10, 0xe ;  /* 0x0000000a10107291 */ /* 0x000fe2000f8e703f */
[----:B0-----:R-:W-:Y:S01]  /*9890*/  ISETP.NE.AND P2, PT, R15, 0x1, PT ;  /* 0x000000010f00780c */ /* 0x001fe20003f45270 */
[----:B------:R-:W0:Y:S01]  /*98a0*/  LDC R20, c[0x0][0x400] ;  /* 0x00010000ff147b82 */ /* 0x000e220000000800 */
[----:B------:R-:W-:-:S11]  /*98b0*/  USHF.L.U32 UR18, UR18, 0x6, URZ ;  /* 0x0000000612127899 */ /* 0x000fd6000800063f */
[----:B------:R-:W-:Y:S01]  /*98c0*/  @P2 IMAD.U32 R12, RZ, RZ, UR4 ;  /* 0x00000004ff0c2e24 */ /* 0x000fe2000f8e00ff */
[----:B------:R-:W-:Y:S01]  /*98d0*/  ULDC.64 UR4, c[0x0][0x3c8] ;  /* 0x0000f20000047ab9 */ /* 0x000fe20000000a00 */
[----:B-1----:R-:W-:-:S03]  /*98e0*/  IMAD R13, R9, R18, R17 ;  /* 0x00000012090d7224 */ /* 0x002fc600078e0211 */
[----:B------:R-:W-:Y:S01]  /*98f0*/  @P2 R2UR UR13, R12 ;  /* 0x000000000c0d22ca */ /* 0x000fe200000e0000 */
[C---:B------:R-:W-:Y:S02]  /*9900*/  IMAD R12, R7.reuse, 0x2000, R0 ;  /* 0x00002000070c7824 */ /* 0x040fe400078e0200 */
[----:B------:R-:W-:Y:S02]  /*9910*/  VIADD R7, R7, 0x1 ;  /* 0x0000000107077836 */ /* 0x000fe40000000000 */
[----:B------:R-:W-:Y:S02]  /*9920*/  IMAD R21, R12, 0x2, R14 ;  /* 0x000000020c157824 */ /* 0x000fe400078e020e */
[----:B------:R-:W-:Y:S01]  /*9930*/  IMAD R12, R11, UR5, R16 ;  /* 0x000000050b0c7c24 */ /* 0x000fe2000f8e0210 */
[----:B------:R-:W-:Y:S01]  /*9940*/  ULDC UR5, c[0x0][0x398] ;  /* 0x0000e60000057ab9 */ /* 0x000fe20000000800 */
[----:B------:R-:W1:Y:S01]  /*9950*/  LDC.64 R16, c[0x0][0x3e0] ;  /* 0x0000f800ff107b82 */ /* 0x000e620000000a00 */
[----:B------:R-:W-:Y:S01]  /*9960*/  VIADD R14, R10, 0x1 ;  /* 0x000000010a0e7836 */ /* 0x000fe20000000000 */
[----:B------:R-:W-:Y:S01]  /*9970*/  R2UR UR23, R21 ;  /* 0x00000000151772ca */ /* 0x000fe200000e0000 */
[----:B------:R-:W-:Y:S01]  /*9980*/  IMAD.U32 R13, R13, 0x20, R12 ;  /* 0x000000200d0d7824 */ /* 0x000fe200078e000c */
[----:B------:R-:W-:Y:S01]  /*9990*/  UIMAD.WIDE.U32 UR6, UR13, UR8, URZ ;  /* 0x000000080d0672a5 */ /* 0x000fe2000f8e003f */
[----:B0-----:R-:W-:Y:S01]  /*99a0*/  IMAD R10, R8, R19, R20 ;  /* 0x00000013080a7224 */ /* 0x001fe200078e0214 */
[----:B------:R-:W-:Y:S01]  /*99b0*/  ISETP.NE.AND P2, PT, R14, UR15, PT ;  /* 0x0000000f0e007c0c */ /* 0x000fe2000bf45270 */
[----:B------:R-:W-:Y:S01]  /*99c0*/  UIADD3 UR6, -UR13, URZ, URZ ;  /* 0x0000003f0d067290 */ /* 0x000fe2000fffe13f */
[----:B------:R-:W-:Y:S01]  /*99d0*/  ISETP.NE.AND P5, PT, R7, 0x7, PT ;  /* 0x000000070700780c */ /* 0x000fe20003fa5270 */
[----:B------:R-:W-:Y:S01]  /*99e0*/  UMOV UR14, UR13 ;  /* 0x0000000d000e7c82 */ /* 0x000fe20008000000 */
[----:B------:R-:W-:Y:S01]  /*99f0*/  @UP0 USHF.R.U32.HI UR14, URZ, UR9, UR7 ;  /* 0x000000093f0e0299 */ /* 0x000fe20008011607 */
[----:B------:R-:W-:Y:S01]  /*9a00*/  IMAD.U32 R10, R10, 0x400, R13 ;  /* 0x000004000a0a7824 */ /* 0x000fe200078e000d */
[----:B------:R-:W-:Y:S01]  /*9a10*/  UISETP.NE.AND UP0, UPT, UR5, 0x1, UPT ;  /* 0x000000010500788c */ /* 0x000fe2000bf05270 */
[----:B------:R-:W-:Y:S01]  /*9a20*/  IMAD R12, R15, UR6, R22 ;  /* 0x000000060f0c7c24 */ /* 0x000fe2000f8e0216 */
[----:B------:R-:W-:Y:S01]  /*9a30*/  ULDC.64 UR8, c[0x0][0x3c0] ;  /* 0x0000f00000087ab9 */ /* 0x000fe20000000a00 */
[----:B------:R-:W-:Y:S01]  /*9a40*/  VIADD R15, R11, 0x1 ;  /* 0x000000010b0f7836 */ /* 0x000fe20000000000 */
[----:B------:R-:W-:Y:S01]  /*9a50*/  R2UR UR25, R10 ;  /* 0x000000000a1972ca */ /* 0x000fe200000e0000 */
[----:B------:R-:W-:Y:S01]  /*9a60*/  UMOV UR22, UR14 ;  /* 0x0000000e00167c82 */ /* 0x000fe20008000000 */
[----:B------:R-:W-:Y:S01]  /*9a70*/  R2UR UR19, R12 ;  /* 0x000000000c1372ca */ /* 0x000fe200000e0000 */
[----:B------:R-:W-:Y:S01]  /*9a80*/  @P2 IMAD.MOV R15, RZ, RZ, R11 ;  /* 0x000000ffff0f2224 */ /* 0x000fe200078e020b */
[----:B------:R-:W-:Y:S01]  /*9a90*/  UIADD3 UR7, -UR14, URZ, URZ ;  /* 0x0000003f0e077290 */ /* 0x000fe2000fffe13f */
[----:B------:R-:W-:Y:S01]  /*9aa0*/  VIADD R12, R9, 0x1 ;  /* 0x00000001090c7836 */ /* 0x000fe20000000000 */
[----:B------:R-:W-:Y:S01]  /*9ab0*/  UIADD3 UR6, UP1, UR28, 0xf0, URZ ;  /* 0x000000f01c067890 */ /* 0x000fe2000ff3e03f */
[----:B------:R-:W-:Y:S01]  /*9ac0*/  VIADD R13, R8, 0x1 ;  /* 0x00000001080d7836 */ /* 0x000fe20000000000 */
[----:B-1----:R-:W-:Y:S01]  /*9ad0*/  ISETP.NE.AND P3, PT, R15, R16, PT ;  /* 0x000000100f00720c */ /* 0x002fe20003f65270 */
[----:B------:R-:W-:Y:S01]  /*9ae0*/  @UP0 ULDC UR10, c[0x0][0x39c] ;  /* 0x0000e700000a0ab9 */ /* 0x000fe20000000800 */
[----:B------:R-:W-:Y:S01]  /*9af0*/  @UP0 ULDC UR30, c[0x0][0x3a0] ;  /* 0x0000e800001e0ab9 */ /* 0x000fe20000000800 */
[----:B------:R-:W-:Y:S01]  /*9b00*/  UIMAD.WIDE.U32 UR10, UR14, UR10, URZ ;  /* 0x0000000a0e0a72a5 */ /* 0x000fe2000f8e003f */
[----:B------:R-:W-:Y:S01]  /*9b10*/  SEL R10, R14, RZ, P2 ;  /* 0x000000ff0e0a7207 */ /* 0x000fe20001000000 */
[----:B------:R-:W-:Y:S01]  /*9b20*/  UIMAD UR7, UR24, UR7, UR13 ;  /* 0x00000007180772a4 */ /* 0x000fe2000f8e020d */
[----:B------:R-:W-:Y:S01]  /*9b30*/  R2UR UR13, R9 ;  /* 0x00000000090d72ca */ /* 0x000fe200000e0000 */
[----:B------:R-:W-:Y:S01]  /*9b40*/  @UP0 USHF.R.U32.HI UR22, URZ, UR30, UR11 ;  /* 0x0000001e3f160299 */ /* 0x000fe2000801160b */
[----:B------:R-:W-:Y:S01]  /*9b50*/  SEL R7, R7, RZ, P5 ;  /* 0x000000ff07077207 */ /* 0x000fe20002800000 */
[----:B------:R-:W-:Y:S01]  /*9b60*/  UIMAD UR19, UR19, UR8, UR12 ;  /* 0x00000008131372a4 */ /* 0x000fe2000f8e020c */
[----:B------:R-:W-:Y:S01]  /*9b70*/  R2UR UR12, R11 ;  /* 0x000000000b0c72ca */ /* 0x000fe200000e0000 */
[----:B------:R-:W-:Y:S01]  /*9b80*/  UIADD3 UR8, -UR22, URZ, URZ ;  /* 0x0000003f16087290 */ /* 0x000fe2000fffe13f */
[----:B------:R-:W-:Y:S01]  /*9b90*/  R2UR UR11, R4 ;  /* 0x00000000040b72ca */ /* 0x000fe200000e0000 */
[----:B------:R-:W-:Y:S01]  /*9ba0*/  @P3 IMAD.MOV R12, RZ, RZ, R9 ;  /* 0x000000ffff0c3224 */ /* 0x000fe200078e0209 */
[----:B------:R-:W-:Y:S01]  /*9bb0*/  UIADD3 UR28, UP2, UR28, 0x270, URZ ;  /* 0x000002701c1c7890 */ /* 0x000fe2000ff5e03f */
[----:B------:R-:W-:Y:S01]  /*9bc0*/  SEL R9, RZ, 0x1, P5 ;  /* 0x00000001ff097807 */ /* 0x000fe20002800000 */
[----:B------:R-:W-:Y:S01]  /*9bd0*/  UIMAD UR5, UR5, UR8, UR14 ;  /* 0x00000008050572a4 */ /* 0x000fe2000f8e020e */
[----:B------:R-:W-:Y:S01]  /*9be0*/  R2UR UR14, R8 ;  /* 0x00000000080e72ca */ /* 0x000fe200000e0000 */
[----:B------:R-:W-:Y:S01]  /*9bf0*/  UIMAD UR20, UR7, UR9, UR20 ;  /* 0x00000009071472a4 */ /* 0x000fe2000f8e0214 */
[----:B------:R-:W-:Y:S01]  /*9c00*/  ISETP.NE.AND P4, PT, R12, R17, PT ;  /* 0x000000110c00720c */ /* 0x000fe20003f85270 */
[----:B------:R-:W-:Y:S01]  /*9c10*/  UIMAD UR21, UR5, UR4, UR21 ;  /* 0x00000004051572a4 */ /* 0x000fe2000f8e0215 */
[----:B------:R-:W-:Y:S01]  /*9c20*/  LOP3.LUT R6, R6, R9, RZ, 0x3c, !PT ;  /* 0x0000000906067212 */ /* 0x000fe200078e3cff */
[----:B------:R-:W-:Y:S01]  /*9c30*/  UIADD3.X UR7, URZ, UR29, URZ, UP1, !UPT ;  /* 0x0000001d3f077290 */ /* 0x000fe20008ffe43f */
[----:B------:R-:W-:Y:S01]  /*9c40*/  SEL R11, R15, RZ, P3 ;  /* 0x000000ff0f0b7207 */ /* 0x000fe20001800000 */
[----:B------:R-:W-:Y:S01]  /*9c50*/  UPRMT UR4, UR25, 0x5410, URZ ;  /* 0x0000541019047896 */ /* 0x000fe2000800003f */
[----:B------:R-:W-:Y:S01]  /*9c60*/  SEL R9, R12, RZ, P4 ;  /* 0x000000ff0c097207 */ /* 0x000fe20002000000 */
[----:B------:R-:W-:-:S02]  /*9c70*/  UIADD3 UR8, UR23, 0x1c000, URZ ;  /* 0x0001c00017087890 */ /* 0x000fc4000fffe03f */
[----:B------:R-:W-:Y:S01]  /*9c80*/  UIADD3.X UR29, URZ, UR29, URZ, UP2, !UPT ;  /* 0x0000001d3f1d7290 */ /* 0x000fe200097fe43f */
[----:B------:R-:W-:Y:S01]  /*9c90*/  UMOV UR9, UR17 ;  /* 0x0000001100097c82 */ /* 0x000fe20008000000 */
[----:B------:R-:W-:Y:S02]  /*9ca0*/  UMOV UR10, UR18 ;  /* 0x00000012000a7c82 */ /* 0x000fe40008000000 */
[----:B------:R-:W-:Y:S01]  /*9cb0*/  @P4 IMAD.MOV R13, RZ, RZ, R8 ;  /* 0x000000ffff0d4224 */ /* 0x000fe200078e0208 */
[----:B------:R4:W-:Y:S03]  /*9cc0*/  UTMALDG.5D.IM2COL [UR16], [UR6], UR4 ;  /* 0x00000010060073b4 */ /* 0x0009e60008060004 */
[----:B------:R-:W-:Y:S01]  /*9cd0*/  IMAD.MOV.U32 R8, RZ, RZ, R13 ;  /* 0x000000ffff087224 */ /* 0x000fe200078e000d */
[----:B------:R4:W-:Y:S02]  /*9ce0*/  UTMALDG.5D.MULTICAST [UR8], [UR28], UR31, desc[UR26] ;  /* 0x00001a081c0073b4 */ /* 0x0009e4000802181f */
[----:B----4-:R-:W-:Y:S05]  /*9cf0*/  @P6 BRA `(.L_x_283) ;  /* 0xfffffff800486947 */ /* 0x010fea000383ffff */
.L_x_279:
[----:B------:R-:W-:Y:S05]  /*9d00*/  BSYNC B0 ;  /* 0x0000000000007941 */ /* 0x000fea0003800000 */
.L_x_278:
[----:B------:R-:W-:Y:S01]  /*9d10*/  ISETP.GE.U32.AND P0, PT, R3, 0x7, PT ;  /* 0x000000070300780c */ /* 0x000fe20003f06070 */
[----:B------:R-:W-:-:S12]  /*9d20*/  IMAD.MOV.U32 R0, RZ, RZ, 0x1 ;  /* 0x00000001ff007424 */ /* 0x000fd800078e00ff */
[----:B------:R-:W-:Y:S05]  /*9d30*/  @!P0 BRA `(.L_x_284) ;  /* 0x00000000001c8947 */ /* 0x000fea0003800000 */
[----:B------:R-:W-:-:S04]  /*9d40*/  IMAD.WIDE.U32 R4, R3, 0x24924925, RZ ;  /* 0x2492492503047825 */ /* 0x000fc800078e00ff */
[----:B------:R-:W-:-:S05]  /*9d50*/  IMAD.IADD R4, R3, 0x1, -R5 ;  /* 0x0000000103047824 */ /* 0x000fca00078e0a05 */
[----:B------:R-:W-:-:S04]  /*9d60*/  LEA.HI R4, R4, R5, RZ, 0x1f ;  /* 0x0000000504047211 */ /* 0x000fc800078ff8ff */
[----:B------:R-:W-:-:S04]  /*9d70*/  SHF.R.U32.HI R4, RZ, 0x2, R4 ;  /* 0x00000002ff047819 */ /* 0x000fc80000011604 */
[----:B------:R-:W-:-:S04]  /*9d80*/  LOP3.LUT R4, R4, 0x1, RZ, 0xc0, !PT ;  /* 0x0000000104047812 */ /* 0x000fc800078ec0ff */
[----:B------:R-:W-:-:S04]  /*9d90*/  ISETP.NE.U32.AND P0, PT, R4, 0x1, PT ;  /* 0x000000010400780c */ /* 0x000fc80003f05070 */
[----:B------:R-:W-:-:S09]  /*9da0*/  SEL R0, RZ, 0x1, !P0 ;  /* 0x00000001ff007807 */ /* 0x000fd20004000000 */
.L_x_284:
[----:B------:R-:W-:Y:S05]  /*9db0*/  WARPSYNC.ALL ;  /* 0x0000000000007948 */ /* 0x000fea0003800000 */
[----:B------:R-:W-:-:S13]  /*9dc0*/  ELECT P0, URZ, PT ;  /* 0x00000000003f782f */ /* 0x000fda0003800000 */
[----:B------:R-:W-:Y:S05]  /*9dd0*/  @!P0 EXIT ;  /* 0x000000000000894d */ /* 0x000fea0003800000 */
[----:B------:R-:W-:-:S04]  /*9de0*/  LOP3.LUT R2, R2, 0x2, RZ, 0xfc, !PT ;  /* 0x0000000202027812 */ /* 0x000fc800078efcff */
[----:B------:R-:W-:-:S13]  /*9df0*/  ISETP.NE.AND P0, PT, R2, 0x3, PT ;  /* 0x000000030200780c */ /* 0x000fda0003f05270 */
[----:B------:R-:W-:Y:S05]  /*9e00*/  @!P0 BRA `(.L_x_285) ;  /* 0x0000000000048947 */ /* 0x000fea0003800000 */
[----:B------:R-:W-:Y:S01]  /*9e10*/  BPT.TRAP 0x1 ;  /* 0x000000040000795c */ /* 0x000fe20000300000 */
.L_x_285:
[----:B01----:R-:W0:Y:S01]  /*9e20*/  S2R R7, SR_CgaCtaId ;  /* 0x0000000000077919 */ /* 0x003e220000008800 */
[----:B------:R-:W-:Y:S01]  /*9e30*/  IMAD.WIDE.U32 R4, R3, 0x24924925, RZ ;  /* 0x2492492503047825 */ /* 0x000fe200078e00ff */
[----:B------:R-:W-:-:S03]  /*9e40*/  MOV R2, 0x400 ;  /* 0x0000040000027802 */ /* 0x000fc60000000f00 */
[----:B------:R-:W-:-:S05]  /*9e50*/  IMAD.IADD R4, R3, 0x1, -R5 ;  /* 0x0000000103047824 */ /* 0x000fca00078e0a05 */
[----:B------:R-:W-:Y:S02]  /*9e60*/  LEA.HI R4, R4, R5, RZ, 0x1f ;  /* 0x0000000504047211 */ /* 0x000fe400078ff8ff */
[----:B------:R-:W-:Y:S02]  /*9e70*/  SHF.L.U32 R5, R0, 0x1f, RZ ;  /* 0x0000001f00057819 */ /* 0x000fe400000006ff */
[----:B------:R-:W-:-:S05]  /*9e80*/  SHF.R.U32.HI R4, RZ, 0x2, R4 ;  /* 0x00000002ff047819 */ /* 0x000fca0000011604 */
[----:B------:R-:W-:Y:S01]  /*9e90*/  IMAD R3, R4, -0x7, R3 ;  /* 0xfffffff904037824 */ /* 0x000fe200078e0203 */
[----:B0-----:R-:W-:-:S05]  /*9ea0*/  LEA R2, R7, R2, 0x18 ;  /* 0x0000000207027211 */ /* 0x001fca00078ec0ff */
[----:B------:R-:W-:-:S04]  /*9eb0*/  VIADD R2, R2, 0x38038 ;  /* 0x0003803802027836 */ /* 0x000fc80000000000 */
[----:B------:R-:W-:-:S07]  /*9ec0*/  IMAD R4, R3, 0x8, R2 ;  /* 0x0000000803047824 */ /* 0x000fce00078e0202 */
.L_x_286:
[----:B0-----:R0:W1:Y:S02]  /*9ed0*/  SYNCS.PHASECHK.TRANS64.TRYWAIT P0, [R4+URZ], R5 ;  /* 0x00000005040075a7 */ /* 0x001064000800017f */
[----:B-1----:R-:W-:Y:S05]  /*9ee0*/  @!P0 NANOSLEEP.SYNCS 0x989680 ;  /* 0x009896800000895d */ /* 0x002fea0003900000 */
[----:B------:R-:W1:Y:S02]  /*9ef0*/  @!P0 SYNCS.PHASECHK.TRANS64 P0, [R4+URZ], R5 ;  /* 0x00000005040085a7 */ /* 0x000e64000800007f */
[----:B-1----:R-:W-:Y:S05]  /*9f00*/  @!P0 BRA `(.L_x_286) ;  /* 0xfffffffc00f08947 */ /* 0x002fea000383ffff */
[----:B------:R-:W-:-:S05]  /*9f10*/  VIADD R3, R3, 0x1 ;  /* 0x0000000103037836 */ /* 0x000fca0000000000 */
[----:B------:R-:W-:-:S04]  /*9f20*/  ISETP.NE.AND P0, PT, R3, 0x7, PT ;  /* 0x000000070300780c */ /* 0x000fc80003f05270 */
[----:B0-----:R-:W-:Y:S02]  /*9f30*/  SEL R5, RZ, 0x1, P0 ;  /* 0x00000001ff057807 */ /* 0x001fe40000000000 */
[----:B------:R-:W-:Y:S02]  /*9f40*/  SEL R3, R3, RZ, P0 ;  /* 0x000000ff03037207 */ /* 0x000fe40000000000 */
[----:B------:R-:W-:-:S03]  /*9f50*/  LOP3.LUT R7, R0, R5, RZ, 0x3c, !PT ;  /* 0x0000000500077212 */ /* 0x000fc600078e3cff */
[----:B------:R-:W-:Y:S01]  /*9f60*/  IMAD R0, R3, 0x8, R2 ;  /* 0x0000000803007824 */ /* 0x000fe200078e0202 */
[----:B------:R-:W-:-:S07]  /*9f70*/  SHF.L.U32 R5, R7, 0x1f, RZ ;  /* 0x0000001f07057819 */ /* 0x000fce00000006ff */
.L_x_287:
        /* <DEDUP_REMOVED lines=11> */
.L_x_288:
        /* <DEDUP_REMOVED lines=11> */
.L_x_289:
        /* <DEDUP_REMOVED lines=11> */
.L_x_290:
        /* <DEDUP_REMOVED lines=11> */
.L_x_291:
        /* <DEDUP_REMOVED lines=11> */
.L_x_292:
[----:B0-----:R0:W1:Y:S02]  /*a2f0*/  SYNCS.PHASECHK.TRANS64.TRYWAIT P0, [R3+URZ], R0 ;  /* 0x00000000030075a7 */ /* 0x001064000800017f */
[----:B-1----:R-:W-:Y:S05]  /*a300*/  @!P0 NANOSLEEP.SYNCS 0x989680 ;  /* 0x009896800000895d */ /* 0x002fea0003900000 */
[----:B------:R-:W1:Y:S02]  /*a310*/  @!P0 SYNCS.PHASECHK.TRANS64 P0, [R3+URZ], R0 ;  /* 0x00000000030085a7 */ /* 0x000e64000800007f */
[----:B-1----:R-:W-:Y:S05]  /*a320*/  @P0 EXIT ;  /* 0x000000000000094d */ /* 0x002fea0003800000 */
[----:B------:R-:W-:Y:S05]  /*a330*/  BRA `(.L_x_292) ;  /* 0xfffffffc00ec7947 */ /* 0x000fea000383ffff */
.L_x_293:
[----:B------:R-:W-:-:S00]  /*a340*/  BRA `(.L_x_293) ;  /* 0xfffffffc00fc7947 */ /* 0x000fc0000383ffff */
[----:B------:R-:W-:-:S00]  /*a350*/  NOP ;  /* 0x0000000000007918 */ /* 0x000fc00000000000 */
        /* <DEDUP_REMOVED lines=10> */
.L_x_294:


//--------------------- .nv.shared._ZN7cutlass13device_kernelINS_4conv6kernel13ConvUniversalINS1_16ConvProblemShapeILNS1_8OperatorE0ELi3EEENS1_10collective14CollectiveConvINS1_46MainloopSm90TmaGmmaWarpSpecializedImplicitGemmILS5_0ELi7ELi3EN4cute5tupleIJNSA_1CILi2EEENSC_ILi1EEESE_EEENS1_36KernelImplicitTmaWarpSpecializedSm90ELi1EEENSB_IJNSC_ILi128EEESI_NSB_IJNSC_ILi64EEEEEEEEENS_10bfloat16_tESM_NSA_8TiledMMAINSA_8MMA_AtomIJNSA_4SM904GMMA28MMA_64x128x16_F32BF16BF16_SSILNSQ_5MajorE0ELSS_0ELNSQ_7ScaleInE1ELST_1EEEEEENSA_6LayoutINSB_IJSE_SE_SE_EEENSB_IJNSC_ILi0EEESY_SY_EEEEENSB_IJNSA_10UnderscoreES11_S11_EEEEENS7_6detail26Sm90ImplicitGemmTileTraitsINSA_20SM90_TMA_LOAD_IM2COLENSA_14ComposedLayoutINSA_7SwizzleILi3ELi4ELi3EEENSA_18smem_ptr_flag_bitsILi16EEENSW_INSB_IJNSB_IJNSC_ILi8EEENSC_ILi16EEEEEENSB_IJSJ_SE_EEENSB_IJSE_NSC_ILi7EEEEEEEEENSB_IJNSB_IJSJ_NSC_ILi512EEEEEENSB_IJSE_SY_EEENSB_IJSY_NSC_ILi8192EEEEEEEEEEEEEvEENS15_INSA_23SM90_TMA_LOAD_MULTICASTES1Q_vEEEENS_8epilogue10collective6detail29Sm90TmaWarpSpecializedAdapterINS1W_15DefaultEpilogueISM_NSB_IJNSB_IJllllEEESE_SY_EEES21_NS1V_6thread17LinearCombinationISM_Li1EffLNS22_9ScaleType4KindE0ELNS_15FloatRoundStyleE2ESM_EENS_4gemm15EpilogueDefaultEEEEEvvEEEEvNT_6ParamsE --------------------------
	.section	.nv.shared._ZN7cutlass13device_kernelINS_4conv6kernel13ConvUniversalINS1_16ConvProblemShapeILNS1_8OperatorE0ELi3EEENS1_10collective14CollectiveConvINS1_46MainloopSm90TmaGmmaWarpSpecializedImplicitGemmILS5_0ELi7ELi3EN4cute5tupleIJNSA_1CILi2EEENSC_ILi1EEESE_EEENS1_36KernelImplicitTmaWarpSpecializedSm90ELi1EEENSB_IJNSC_ILi128EEESI_NSB_IJNSC_ILi64EEEEEEEEENS_10bfloat16_tESM_NSA_8TiledMMAINSA_8MMA_AtomIJNSA_4SM904GMMA28MMA_64x128x16_F32BF16BF16_SSILNSQ_5MajorE0ELSS_0ELNSQ_7ScaleInE1ELST_1EEEEEENSA_6LayoutINSB_IJSE_SE_SE_EEENSB_IJNSC_ILi0EEESY_SY_EEEEENSB_IJNSA_10UnderscoreES11_S11_EEEEENS7_6detail26Sm90ImplicitGemmTileTraitsINSA_20SM90_TMA_LOAD_IM2COLENSA_14ComposedLayoutINSA_7SwizzleILi3ELi4ELi3EEENSA_18smem_ptr_flag_bitsILi16EEENSW_INSB_IJNSB_IJNSC_ILi8EEENSC_ILi16EEEEEENSB_IJSJ_SE_EEENSB_IJSE_NSC_ILi7EEEEEEEEENSB_IJNSB_IJSJ_NSC_ILi512EEEEEENSB_IJSE_SY_EEENSB_IJSY_NSC_ILi8192EEEEEEEEEEEEEvEENS15_INSA_23SM90_TMA_LOAD_MULTICASTES1Q_vEEEENS_8epilogue10collective6detail29Sm90TmaWarpSpecializedAdapterINS1W_15DefaultEpilogueISM_NSB_IJNSB_IJllllEEESE_SY_EEES21_NS1V_6thread17LinearCombinationISM_Li1EffLNS22_9ScaleType4KindE0ELNS_15FloatRoundStyleE2ESM_EENS_4gemm15EpilogueDefaultEEEEEvvEEEEvNT_6ParamsE,"aw",@nobits
	.sectionflags	@""
	.align	16
	.zero		1024


//--------------------- .nv.shared.reserved.0     --------------------------
	.section	.nv.shared.reserved.0,"aw",@nobits
	.weak		__nv_reservedSMEM_offset_0_alias
	.size		__nv_reservedSMEM_offset_0_alias, 0, 0
	.other		__nv_reservedSMEM_offset_0_alias,@"STO_CUDA_RESERVED_SHARED STV_DEFAULT"
__nv_reservedSMEM_offset_0_alias:
	.zero		0


//--------------------- .nv.global                --------------------------
	.section	.nv.global,"aw",@nobits
.nv.global:
	.type		_ZN39_INTERNAL_fd57ac1c_4_k_cu_8fa2ec40_39234cute1_E,@object
	.size		_ZN39_INTERNAL_fd57ac1c_4_k_cu_8fa2ec40_39234cute1_E,(_ZN39_INTERNAL_fd57ac1c_4_k_cu_8fa2ec40_39234cuda3std3__45__cpo6cbeginE - _ZN39_INTERNAL_fd57ac1c_4_k_cu_8fa2ec40_39234cute1_E)
_ZN39_INTERNAL_fd57ac1c_4_k_cu_8fa2ec40_39234cute1_E:
	.zero		1
	.type		_ZN39_INTERNAL_fd57ac1c_4_k_cu_8fa2ec40_39234cuda3std3__45__cpo6cbeginE,@object
	.size		_ZN39_INTERNAL_fd57ac1c_4_k_cu_8fa2ec40_39234cuda3std3__45__cpo6cbeginE,(_ZN39_INTERNAL_fd57ac1c_4_k_cu_8fa2ec40_39234cuda3std3__48in_placeE - _ZN39_INTERNAL_fd57ac1c_4_k_cu_8fa2ec40_39234cuda3std3__45__cpo6cbeginE)
_ZN39_INTERNAL_fd57ac1c_4_k_cu_8fa2ec40_39234cuda3std3__45__cpo6cbeginE:
	.zero		1
	.type		_ZN39_INTERNAL_fd57ac1c_4_k_cu_8fa2ec40_39234cuda3std3__48in_placeE,@object
	.size		_ZN39_INTERNAL_fd57ac1c_4_k_cu_8fa2ec40_39234cuda3std3__48in_placeE,(_ZN39_INTERNAL_fd57ac1c_4_k_cu_8fa2ec40_39234cuda3std6ranges3__45__cpo9iter_moveE - _ZN39_INTERNAL_fd57ac1c_4_k_cu_8fa2ec40_39234cuda3std3__48in_placeE)
_ZN39_INTERNAL_fd57ac1c_4_k_cu_8fa2ec40_39234cuda3std3__48in_placeE:
	.zero		1
	.type		_ZN39_INTERNAL_fd57ac1c_4_k_cu_8fa2ec40_39234cuda3std6ranges3__45__cpo9iter_moveE,@object
	.size		_ZN39_INTERNAL_fd57ac1c_4_k_cu_8fa2ec40_39234cuda3std6ranges3__45__cpo9iter_moveE,(_ZN39_INTERNAL_fd57ac1c_4_k_cu_8fa2ec40_39234cuda3std3__45__cpo5beginE - _ZN39_INTERNAL_fd57ac1c_4_k_cu_8fa2ec40_39234cuda3std6ranges3__45__cpo9iter_moveE)
_ZN39_INTERNAL_fd57ac1c_4_k_cu_8fa2ec40_39234cuda3std6ranges3__45__cpo9iter_moveE:
	.zero		1
	.type		_ZN39_INTERNAL_fd57ac1c_4_k_cu_8fa2ec40_39234cuda3std3__45__cpo5beginE,@object
	.size		_ZN39_INTERNAL_fd57ac1c_4_k_cu_8fa2ec40_39234cuda3std3__45__cpo5beginE,(_ZN39_INTERNAL_fd57ac1c_4_k_cu_8fa2ec40_39234cuda3std3__441_GLOBAL__N__fd57ac1c_4_k_cu_8fa2ec40_39236ignoreE - _ZN39_INTERNAL_fd57ac1c_4_k_cu_8fa2ec40_39234cuda3std3__45__cpo5beginE)
_ZN39_INTERNAL_fd57ac1c_4_k_cu_8fa2ec40_39234cuda3std3__45__cpo5beginE:
	.zero		1
	.type		_ZN39_INTERNAL_fd57ac1c_4_k_cu_8fa2ec40_39234cuda3std3__441_GLOBAL__N__fd57ac1c_4_k_cu_8fa2ec40_39236ignoreE,@object
	.size		_ZN39_INTERNAL_fd57ac1c_4_k_cu_8fa2ec40_39234cuda3std3__441_GLOBAL__N__fd57ac1c_4_k_cu_8fa2ec40_39236ignoreE,(_ZN39_INTERNAL_fd57ac1c_4_k_cu_8fa2ec40_39234cute7productE - _ZN39_INTERNAL_fd57ac1c_4_k_cu_8fa2ec40_39234cuda3std3__441_GLOBAL__N__fd57ac1c_4_k_cu_8fa2ec40_39236ignoreE)
_ZN39_INTERNAL_fd57ac1c_4_k_cu_8fa2ec40_39234cuda3std3__441_GLOBAL__N__fd57ac1c_4_k_cu_8fa2ec40_39236ignoreE:
	.zero		1
	.type		_ZN39_INTERNAL_fd57ac1c_4_k_cu_8fa2ec40_39234cute7productE,@object
	.size		_ZN39_INTERNAL_fd57ac1c_4_k_cu_8fa2ec40_39234cute7productE,(_ZN39_INTERNAL_fd57ac1c_4_k_cu_8fa2ec40_39234cuda3std3__45__cpo3endE - _ZN39_INTERNAL_fd57ac1c_4_k_cu_8fa2ec40_39234cute7productE)
_ZN39_INTERNAL_fd57ac1c_4_k_cu_8fa2ec40_39234cute7productE:
	.zero		1
	.type		_ZN39_INTERNAL_fd57ac1c_4_k_cu_8fa2ec40_39234cuda3std3__45__cpo3endE,@object
	.size		_ZN39_INTERNAL_fd57ac1c_4_k_cu_8fa2ec40_39234cuda3std3__45__cpo3endE,(_ZN39_INTERNAL_fd57ac1c_4_k_cu_8fa2ec40_39234cuda3std3__419piecewise_constructE - _ZN39_INTERNAL_fd57ac1c_4_k_cu_8fa2ec40_39234cuda3std3__45__cpo3endE)
_ZN39_INTERNAL_fd57ac1c_4_k_cu_8fa2ec40_39234cuda3std3__45__cpo3endE:
	.zero		1
	.type		_ZN39_INTERNAL_fd57ac1c_4_k_cu_8fa2ec40_39234cuda3std3__419piecewise_constructE,@object
	.size		_ZN39_INTERNAL_fd57ac1c_4_k_cu_8fa2ec40_39234cuda3std3__419piecewise_constructE,(_ZN39_INTERNAL_fd57ac1c_4_k_cu_8fa2ec40_39234cuda3std3__45__cpo4cendE - _ZN39_INTERNAL_fd57ac1c_4_k_cu_8fa2ec40_39234cuda3std3__419piecewise_constructE)
_ZN39_INTERNAL_fd57ac1c_4_k_cu_8fa2ec40_39234cuda3std3__419piecewise_constructE:
	.zero		1
	.type		_ZN39_INTERNAL_fd57ac1c_4_k_cu_8fa2ec40_39234cuda3std3__45__cpo4cendE,@object
	.size		_ZN39_INTERNAL_fd57ac1c_4_k_cu_8fa2ec40_39234cuda3std3__45__cpo4cendE,(_ZN39_INTERNAL_fd57ac1c_4_k_cu_8fa2ec40_39234cuda3std6ranges3__45__cpo4swapE - _ZN39_INTERNAL_fd57ac1c_4_k_cu_8fa2ec40_39234cuda3std3__45__cpo4cendE)
_ZN39_INTERNAL_fd57ac1c_4_k_cu_8fa2ec40_39234cuda3std3__45__cpo4cendE:
	.zero		1
	.type		_ZN39_INTERNAL_fd57ac1c_4_k_cu_8fa2ec40_39234cuda3std6ranges3__45__cpo4swapE,@object
	.size		_ZN39_INTERNAL_fd57ac1c_4_k_cu_8fa2ec40_39234cuda3std6ranges3__45__cpo4swapE,(.L_7 - _ZN39_INTERNAL_fd57ac1c_4_k_cu_8fa2ec40_39234cuda3std6ranges3__45__cpo4swapE)
_ZN39_INTERNAL_fd57ac1c_4_k_cu_8fa2ec40_39234cuda3std6ranges3__45__cpo4swapE:
	.zero		1
.L_7:


//--------------------- .nv.constant0._ZN7cutlass13device_kernelINS_4conv6kernel13ConvUniversalINS1_16ConvProblemShapeILNS1_8OperatorE0ELi3EEENS1_10collective14CollectiveConvINS1_46MainloopSm90TmaGmmaWarpSpecializedImplicitGemmILS5_0ELi7ELi3EN4cute5tupleIJNSA_1CILi2EEENSC_ILi1EEESE_EEENS1_36KernelImplicitTmaWarpSpecializedSm90ELi1EEENSB_IJNSC_ILi128EEESI_NSB_IJNSC_ILi64EEEEEEEEENS_10bfloat16_tESM_NSA_8TiledMMAINSA_8MMA_AtomIJNSA_4SM904GMMA28MMA_64x128x16_F32BF16BF16_SSILNSQ_5MajorE0ELSS_0ELNSQ_7ScaleInE1ELST_1EEEEEENSA_6LayoutINSB_IJSE_SE_SE_EEENSB_IJNSC_ILi0EEESY_SY_EEEEENSB_IJNSA_10UnderscoreES11_S11_EEEEENS7_6detail26Sm90ImplicitGemmTileTraitsINSA_20SM90_TMA_LOAD_IM2COLENSA_14ComposedLayoutINSA_7SwizzleILi3ELi4ELi3EEENSA_18smem_ptr_flag_bitsILi16EEENSW_INSB_IJNSB_IJNSC_ILi8EEENSC_ILi16EEEEEENSB_IJSJ_SE_EEENSB_IJSE_NSC_ILi7EEEEEEEEENSB_IJNSB_IJSJ_NSC_ILi512EEEEEENSB_IJSE_SY_EEENSB_IJSY_NSC_ILi8192EEEEEEEEEEEEEvEENS15_INSA_23SM90_TMA_LOAD_MULTICASTES1Q_vEEEENS_8epilogue10collective6detail29Sm90TmaWarpSpecializedAdapterINS1W_15DefaultEpilogueISM_NSB_IJNSB_IJllllEEESE_SY_EEES21_NS1V_6thread17LinearCombinationISM_Li1EffLNS22_9ScaleType4KindE0ELNS_15FloatRoundStyleE2ESM_EENS_4gemm15EpilogueDefaultEEEEEvvEEEEvNT_6ParamsE --------------------------
	.section	.nv.constant0._ZN7cutlass13device_kernelINS_4conv6kernel13ConvUniversalINS1_16ConvProblemShapeILNS1_8OperatorE0ELi3EEENS1_10collective14CollectiveConvINS1_46MainloopSm90TmaGmmaWarpSpecializedImplicitGemmILS5_0ELi7ELi3EN4cute5tupleIJNSA_1CILi2EEENSC_ILi1EEESE_EEENS1_36KernelImplicitTmaWarpSpecializedSm90ELi1EEENSB_IJNSC_ILi128EEESI_NSB_IJNSC_ILi64EEEEEEEEENS_10bfloat16_tESM_NSA_8TiledMMAINSA_8MMA_AtomIJNSA_4SM904GMMA28MMA_64x128x16_F32BF16BF16_SSILNSQ_5MajorE0ELSS_0ELNSQ_7ScaleInE1ELST_1EEEEEENSA_6LayoutINSB_IJSE_SE_SE_EEENSB_IJNSC_ILi0EEESY_SY_EEEEENSB_IJNSA_10UnderscoreES11_S11_EEEEENS7_6detail26Sm90ImplicitGemmTileTraitsINSA_20SM90_TMA_LOAD_IM2COLENSA_14ComposedLayoutINSA_7SwizzleILi3ELi4ELi3EEENSA_18smem_ptr_flag_bitsILi16EEENSW_INSB_IJNSB_IJNSC_ILi8EEENSC_ILi16EEEEEENSB_IJSJ_SE_EEENSB_IJSE_NSC_ILi7EEEEEEEEENSB_IJNSB_IJSJ_NSC_ILi512EEEEEENSB_IJSE_SY_EEENSB_IJSY_NSC_ILi8192EEEEEEEEEEEEEvEENS15_INSA_23SM90_TMA_LOAD_MULTICASTES1Q_vEEEENS_8epilogue10collective6detail29Sm90TmaWarpSpecializedAdapterINS1W_15DefaultEpilogueISM_NSB_IJNSB_IJllllEEESE_SY_EEES21_NS1V_6thread17LinearCombinationISM_Li1EffLNS22_9ScaleType4KindE0ELNS_15FloatRoundStyleE2ESM_EENS_4gemm15EpilogueDefaultEEEEEvvEEEEvNT_6ParamsE,"a",@progbits
	.sectionflags	@""
	.align	4
.nv.constant0._ZN7cutlass13device_kernelINS_4conv6kernel13ConvUniversalINS1_16ConvProblemShapeILNS1_8OperatorE0ELi3EEENS1_10collective14CollectiveConvINS1_46MainloopSm90TmaGmmaWarpSpecializedImplicitGemmILS5_0ELi7ELi3EN4cute5tupleIJNSA_1CILi2EEENSC_ILi1EEESE_EEENS1_36KernelImplicitTmaWarpSpecializedSm90ELi1EEENSB_IJNSC_ILi128EEESI_NSB_IJNSC_ILi64EEEEEEEEENS_10bfloat16_tESM_NSA_8TiledMMAINSA_8MMA_AtomIJNSA_4SM904GMMA28MMA_64x128x16_F32BF16BF16_SSILNSQ_5MajorE0ELSS_0ELNSQ_7ScaleInE1ELST_1EEEEEENSA_6LayoutINSB_IJSE_SE_SE_EEENSB_IJNSC_ILi0EEESY_SY_EEEEENSB_IJNSA_10UnderscoreES11_S11_EEEEENS7_6detail26Sm90ImplicitGemmTileTraitsINSA_20SM90_TMA_LOAD_IM2COLENSA_14ComposedLayoutINSA_7SwizzleILi3ELi4ELi3EEENSA_18smem_ptr_flag_bitsILi16EEENSW_INSB_IJNSB_IJNSC_ILi8EEENSC_ILi16EEEEEENSB_IJSJ_SE_EEENSB_IJSE_NSC_ILi7EEEEEEEEENSB_IJNSB_IJSJ_NSC_ILi512EEEEEENSB_IJSE_SY_EEENSB_IJSY_NSC_ILi8192EEEEEEEEEEEEEvEENS15_INSA_23SM90_TMA_LOAD_MULTICASTES1Q_vEEEENS_8epilogue10collective6detail29Sm90TmaWarpSpecializedAdapterINS1W_15DefaultEpilogueISM_NSB_IJNSB_IJllllEEESE_SY_EEES21_NS1V_6thread17LinearCombinationISM_Li1EffLNS22_9ScaleType4KindE0ELNS_15FloatRoundStyleE2ESM_EENS_4gemm15EpilogueDefaultEEEEEvvEEEEvNT_6ParamsE:
	.zero		1664


//--------------------- SYMBOLS --------------------------

	.type		.nv.reservedSmem.offset0,@object
	.size		.nv.reservedSmem.offset0,0x4
